	.headerflags	@"EF_CUDA_TEXMODE_UNIFIED EF_CUDA_64BIT_ADDRESS EF_CUDA_ACCELERATORS EF_CUDA_SM90 EF_CUDA_VIRTUAL_SM(EF_CUDA_SM90)"
	.elftype	@"ET_EXEC"


//--------------------- .nv.info                  --------------------------
	.section	.nv.info,"",@"SHT_CUDA_INFO"
	.align	4


	//----- nvinfo : EIATTR_REGCOUNT
	.align		4
        /*0000*/ 	.byte	0x04, 0x2f
        /*0002*/ 	.short	(.L_3 - .L_2)
	.align		4
.L_2:
        /*0004*/ 	.word	index@(triton_poi_fused__native_batch_norm_legit_no_training_relu_threshold_backward_4)
        /*0008*/ 	.word	0x00000028


	//----- nvinfo : EIATTR_MIN_STACK_SIZE
	.align		4
.L_3:
        /*000c*/ 	.byte	0x04, 0x12
        /*000e*/ 	.short	(.L_5 - .L_4)
	.align		4
.L_4:
        /*0010*/ 	.word	index@(triton_poi_fused__native_batch_norm_legit_no_training_relu_threshold_backward_4)
        /*0014*/ 	.word	0x00000000


	//----- nvinfo : EIATTR_FRAME_SIZE
	.align		4
.L_5:
        /*0018*/ 	.byte	0x04, 0x11
        /*001a*/ 	.short	(.L_7 - .L_6)
	.align		4
.L_6:
        /*001c*/ 	.word	index@(triton_poi_fused__native_batch_norm_legit_no_training_relu_threshold_backward_4)
        /*0020*/ 	.word	0x00000000


	//----- nvinfo : EIATTR_MIN_STACK_SIZE
	.align		4
.L_7:
        /*0024*/ 	.byte	0x04, 0x12
        /*0026*/ 	.short	(.L_9 - .L_8)
	.align		4
.L_8:
        /*0028*/ 	.word	index@(triton_poi_fused__native_batch_norm_legit_no_training_relu_threshold_backward_4)
        /*002c*/ 	.word	0x00000000
.L_9:


//--------------------- .nv.info.triton_poi_fused__native_batch_norm_legit_no_training_relu_threshold_backward_4 --------------------------
	.section	.nv.info.triton_poi_fused__native_batch_norm_legit_no_training_relu_threshold_backward_4,"",@"SHT_CUDA_INFO"
	.sectionflags	@""
	.align	4


	//----- nvinfo : EIATTR_CUDA_API_VERSION
	.align		4
        /*0000*/ 	.byte	0x04, 0x37
        /*0002*/ 	.short	(.L_11 - .L_10)
.L_10:
        /*0004*/ 	.word	0x0000007c


	//----- nvinfo : EIATTR_KPARAM_INFO
	.align		4
.L_11:
        /*0008*/ 	.byte	0x04, 0x17
        /*000a*/ 	.short	(.L_13 - .L_12)
.L_12:
        /*000c*/ 	.word	0x00000000
        /*0010*/ 	.short	0x0008
        /*0012*/ 	.short	0x003c
        /*0014*/ 	.byte	0x00, 0xf0, 0x11, 0x00


	//----- nvinfo : EIATTR_KPARAM_INFO
	.align		4
.L_13:
        /*0018*/ 	.byte	0x04, 0x17
        /*001a*/ 	.short	(.L_15 - .L_14)
.L_14:
        /*001c*/ 	.word	0x00000000
        /*0020*/ 	.short	0x0007
        /*0022*/ 	.short	0x0038
        /*0024*/ 	.byte	0x00, 0xf0, 0x11, 0x00


	//----- nvinfo : EIATTR_KPARAM_INFO
	.align		4
.L_15:
        /*0028*/ 	.byte	0x04, 0x17
        /*002a*/ 	.short	(.L_17 - .L_16)
.L_16:
        /*002c*/ 	.word	0x00000000
        /*0030*/ 	.short	0x0006
        /*0032*/ 	.short	0x0030
        /*0034*/ 	.byte	0x00, 0xf4, 0x21, 0x00


	//----- nvinfo : EIATTR_KPARAM_INFO
	.align		4
.L_17:
        /*0038*/ 	.byte	0x04, 0x17
        /*003a*/ 	.short	(.L_19 - .L_18)
.L_18:
        /*003c*/ 	.word	0x00000000
        /*0040*/ 	.short	0x0005
        /*0042*/ 	.short	0x0028
        /*0044*/ 	.byte	0x00, 0xf4, 0x21, 0x00


	//----- nvinfo : EIATTR_KPARAM_INFO
	.align		4
.L_19:
        /*0048*/ 	.byte	0x04, 0x17
        /*004a*/ 	.short	(.L_21 - .L_20)
.L_20:
        /*004c*/ 	.word	0x00000000
        /*0050*/ 	.short	0x0004
        /*0052*/ 	.short	0x0020
        /*0054*/ 	.byte	0x00, 0xf4, 0x21, 0x00


	//----- nvinfo : EIATTR_KPARAM_INFO
	.align		4
.L_21:
        /*0058*/ 	.byte	0x04, 0x17
        /*005a*/ 	.short	(.L_23 - .L_22)
.L_22:
        /*005c*/ 	.word	0x00000000
        /*0060*/ 	.short	0x0003
        /*0062*/ 	.short	0x0018
        /*0064*/ 	.byte	0x00, 0xf4, 0x21, 0x00


	//----- nvinfo : EIATTR_KPARAM_INFO
	.align		4
.L_23:
        /*0068*/ 	.byte	0x04, 0x17
        /*006a*/ 	.short	(.L_25 - .L_24)
.L_24:
        /*006c*/ 	.word	0x00000000
        /*0070*/ 	.short	0x0002
        /*0072*/ 	.short	0x0010
        /*0074*/ 	.byte	0x00, 0xf4, 0x21, 0x00


	//----- nvinfo : EIATTR_KPARAM_INFO
	.align		4
.L_25:
        /*0078*/ 	.byte	0x04, 0x17
        /*007a*/ 	.short	(.L_27 - .L_26)
.L_26:
        /*007c*/ 	.word	0x00000000
        /*0080*/ 	.short	0x0001
        /*0082*/ 	.short	0x0008
        /*0084*/ 	.byte	0x00, 0xf4, 0x21, 0x00


	//----- nvinfo : EIATTR_KPARAM_INFO
	.align		4
.L_27:
        /*0088*/ 	.byte	0x04, 0x17
        /*008a*/ 	.short	(.L_29 - .L_28)
.L_28:
        /*008c*/ 	.word	0x00000000
        /*0090*/ 	.short	0x0000
        /*0092*/ 	.short	0x0000
        /*0094*/ 	.byte	0x00, 0xf4, 0x21, 0x00


	//----- nvinfo : EIATTR_SPARSE_MMA_MASK
	.align		4
.L_29:
        /*0098*/ 	.byte	0x03, 0x50
        /*009a*/ 	.short	0x0000


	//----- nvinfo : EIATTR_MAXREG_COUNT
	.align		4
        /*009c*/ 	.byte	0x03, 0x1b
        /*009e*/ 	.short	0x00ff


	//----- nvinfo : EIATTR_EXIT_INSTR_OFFSETS
	.align		4
        /*00a0*/ 	.byte	0x04, 0x1c
        /*00a2*/ 	.short	(.L_31 - .L_30)


	//   ....[0]....
.L_30:
        /*00a4*/ 	.word	0x00001de0


	//   ....[1]....
        /*00a8*/ 	.word	0x00001e00


	//----- nvinfo : EIATTR_REQNTID
	.align		4
.L_31:
        /*00ac*/ 	.byte	0x04, 0x10
        /*00ae*/ 	.short	(.L_33 - .L_32)
.L_32:
        /*00b0*/ 	.word	0x00000100
        /*00b4*/ 	.word	0x00000001
        /*00b8*/ 	.word	0x00000001


	//----- nvinfo : EIATTR_CBANK_PARAM_SIZE
	.align		4
.L_33:
        /*00bc*/ 	.byte	0x03, 0x19
        /*00be*/ 	.short	0x0040


	//----- nvinfo : EIATTR_PARAM_CBANK
	.align		4
        /*00c0*/ 	.byte	0x04, 0x0a
        /*00c2*/ 	.short	(.L_35 - .L_34)
	.align		4
.L_34:
        /*00c4*/ 	.word	index@(.nv.constant0.triton_poi_fused__native_batch_norm_legit_no_training_relu_threshold_backward_4)
        /*00c8*/ 	.short	0x0210
        /*00ca*/ 	.short	0x0040


	//----- nvinfo : EIATTR_SW_WAR
	.align		4
.L_35:
        /*00cc*/ 	.byte	0x04, 0x36
        /*00ce*/ 	.short	(.L_37 - .L_36)
.L_36:
        /*00d0*/ 	.word	0x00000008
.L_37:


//--------------------- .nv.callgraph             --------------------------
	.section	.nv.callgraph,"",@"SHT_CUDA_CALLGRAPH"
	.align	4
	.sectionentsize	8
	.align		4
        /*0000*/ 	.word	0x00000000
	.align		4
        /*0004*/ 	.word	0xffffffff
	.align		4
        /*0008*/ 	.word	0x00000000
	.align		4
        /*000c*/ 	.word	0xfffffffe
	.align		4
        /*0010*/ 	.word	0x00000000
	.align		4
        /*0014*/ 	.word	0xfffffffd
	.align		4
        /*0018*/ 	.word	0x00000000
	.align		4
        /*001c*/ 	.word	0xfffffffc


//--------------------- .nv.constant4             --------------------------
	.section	.nv.constant4,"a",@progbits
	.align	8
	.align		8
.nv.constant4:
        /*0000*/ 	.dword	_$_str
	.align		8
        /*0008*/ 	.dword	_$_str_$_2


//--------------------- .text.triton_poi_fused__native_batch_norm_legit_no_training_relu_threshold_backward_4 --------------------------
	.section	.text.triton_poi_fused__native_batch_norm_legit_no_training_relu_threshold_backward_4,"ax",@progbits
	.sectionflags	@"SHF_BARRIERS=1"
	.align	128
        .global         triton_poi_fused__native_batch_norm_legit_no_training_relu_threshold_backward_4
        .type           triton_poi_fused__native_batch_norm_legit_no_training_relu_threshold_backward_4,@function
        .size           triton_poi_fused__native_batch_norm_legit_no_training_relu_threshold_backward_4,(.L_x_1 - triton_poi_fused__native_batch_norm_legit_no_training_relu_threshold_backward_4)
        .other          triton_poi_fused__native_batch_norm_legit_no_training_relu_threshold_backward_4,@"STO_CUDA_ENTRY STV_DEFAULT"
triton_poi_fused__native_batch_norm_legit_no_training_relu_threshold_backward_4:
.text.triton_poi_fused__native_batch_norm_legit_no_training_relu_threshold_backward_4:
[----:B------:R-:W0:Y:S01]  /*0000*/  LDC R1, c[0x0][0x28] ;  /* 0x00000a00ff017b82 */ /* 0x000e220000000800 */
[----:B------:R-:W1:Y:S07]  /*0010*/  S2R R12, SR_TID.X ;  /* 0x00000000000c7919 */ /* 0x000e6e0000002100 */
[----:B------:R-:W2:Y:S01]  /*0020*/  LDC.64 R28, c[0x0][0x210] ;  /* 0x00008400ff1c7b82 */ /* 0x000ea20000000a00 */
[----:B------:R-:W-:Y:S02]  /*0030*/  CS2R R16, SRZ ;  /* 0x0000000000107805 */ /* 0x000fe4000001ff00 */
[----:B------:R-:W-:Y:S01]  /*0040*/  CS2R R18, SRZ ;  /* 0x0000000000127805 */ /* 0x000fe2000001ff00 */
[----:B------:R-:W3:Y:S01]  /*0050*/  S2R R3, SR_CTAID.Y ;  /* 0x0000000000037919 */ /* 0x000ee20000002600 */
[----:B------:R-:W-:-:S02]  /*0060*/  CS2R R20, SRZ ;  /* 0x0000000000147805 */ /* 0x000fc4000001ff00 */
[----:B------:R-:W-:Y:S01]  /*0070*/  CS2R R22, SRZ ;  /* 0x0000000000167805 */ /* 0x000fe2000001ff00 */
[----:B------:R-:W-:Y:S01]  /*0080*/  ULDC.64 UR6, c[0x0][0x208] ;  /* 0x0000820000067ab9 */ /* 0x000fe20000000a00 */
[----:B------:R-:W4:Y:S01]  /*0090*/  S2R R33, SR_CTAID.X ;  /* 0x0000000000217919 */ /* 0x000f220000002500 */
[----:B------:R-:W5:Y:S08]  /*00a0*/  S2UR UR5, SR_CgaCtaId ;  /* 0x00000000000579c3 */ /* 0x000f700000008800 */
[----:B------:R-:W2:Y:S01]  /*00b0*/  LDC.64 R34, c[0x0][0x220] ;  /* 0x00008800ff227b82 */ /* 0x000ea20000000a00 */
[----:B-1----:R-:W-:Y:S01]  /*00c0*/  IMAD.SHL.U32 R13, R12, 0x10, RZ ;  /* 0x000000100c0d7824 */ /* 0x002fe200078e00ff */
[----:B------:R-:W-:-:S02]  /*00d0*/  SHF.R.U32.HI R2, RZ, 0x4, R12 ;  /* 0x00000004ff027819 */ /* 0x000fc4000001160c */
[--C-:B---3--:R-:W-:Y:S02]  /*00e0*/  SHF.R.S32.HI R30, RZ, 0x17, R3.reuse ;  /* 0x00000017ff1e7819 */ /* 0x108fe40000011403 */
[----:B------:R-:W-:Y:S01]  /*00f0*/  LOP3.LUT R0, R13, 0xf0, RZ, 0xc0, !PT ;  /* 0x000000f00d007812 */ /* 0x000fe200078ec0ff */
[----:B----4-:R-:W-:Y:S01]  /*0100*/  IMAD.SHL.U32 R33, R33, 0x10, RZ ;  /* 0x0000001021217824 */ /* 0x010fe200078e00ff */
[----:B------:R-:W-:Y:S02]  /*0110*/  SGXT.U32 R2, R2, 0x4 ;  /* 0x000000040202781a */ /* 0x000fe40000000000 */
[----:B------:R-:W-:Y:S02]  /*0120*/  PRMT R0, R0, 0x6540, R3 ;  /* 0x0000654000007816 */ /* 0x000fe40000000003 */
[----:B------:R-:W-:Y:S02]  /*0130*/  LOP3.LUT R4, R33, R2, RZ, 0xfc, !PT ;  /* 0x0000000221047212 */ /* 0x000fe400078efcff */
[----:B------:R-:W-:-:S02]  /*0140*/  SHF.R.S32.HI R5, RZ, 0x1f, R0 ;  /* 0x0000001fff057819 */ /* 0x000fc40000011400 */
[----:B------:R-:W-:Y:S02]  /*0150*/  SGXT R30, R30, 0x1 ;  /* 0x000000011e1e781a */ /* 0x000fe40000000200 */
[----:B------:R-:W-:Y:S02]  /*0160*/  LEA.HI R6, R5, R0, RZ, 0x8 ;  /* 0x0000000005067211 */ /* 0x000fe400078f40ff */
[C---:B------:R-:W-:Y:S02]  /*0170*/  LOP3.LUT R7, R0.reuse, 0x8, RZ, 0xfc, !PT ;  /* 0x0000000800077812 */ /* 0x040fe400078efcff */
[----:B------:R-:W-:Y:S02]  /*0180*/  SHF.R.S32.HI R5, RZ, 0x8, R6 ;  /* 0x00000008ff057819 */ /* 0x000fe40000011406 */
[----:B------:R-:W-:Y:S02]  /*0190*/  LOP3.LUT R9, R0, 0xc, RZ, 0xfc, !PT ;  /* 0x0000000c00097812 */ /* 0x000fe400078efcff */
[----:B------:R-:W-:Y:S01]  /*01a0*/  ISETP.GE.AND P0, PT, R4, 0x7e9, PT ;  /* 0x000007e90400780c */ /* 0x000fe20003f06270 */
[----:B------:R-:W-:Y:S01]  /*01b0*/  IMAD R14, R5, 0x7e9, R4 ;  /* 0x000007e9050e7824 */ /* 0x000fe200078e0204 */
[----:B------:R-:W-:-:S02]  /*01c0*/  LOP3.LUT R5, R0, 0x4, RZ, 0xfc, !PT ;  /* 0x0000000400057812 */ /* 0x000fc400078efcff */
[C---:B------:R-:W-:Y:S02]  /*01d0*/  LEA.HI R8, R30.reuse, R7, RZ, 0x8 ;  /* 0x000000071e087211 */ /* 0x040fe400078f40ff */
[C---:B------:R-:W-:Y:S02]  /*01e0*/  LEA.HI R4, R30.reuse, R5, RZ, 0x8 ;  /* 0x000000051e047211 */ /* 0x040fe400078f40ff */
[----:B------:R-:W-:Y:S02]  /*01f0*/  LEA.HI R10, R30, R9, RZ, 0x8 ;  /* 0x000000091e0a7211 */ /* 0x000fe400078f40ff */
[----:B------:R-:W-:Y:S01]  /*0200*/  LOP3.LUT R11, R6, 0xffffff00, RZ, 0xc0, !PT ;  /* 0xffffff00060b7812 */ /* 0x000fe200078ec0ff */
[----:B------:R-:W-:Y:S01]  /*0210*/  IMAD.SHL.U32 R6, R14, 0x100, RZ ;  /* 0x000001000e067824 */ /* 0x000fe200078e00ff */
[----:B------:R-:W-:Y:S02]  /*0220*/  LOP3.LUT R4, R4, 0xffffff00, RZ, 0xc0, !PT ;  /* 0xffffff0004047812 */ /* 0x000fe400078ec0ff */
[----:B------:R-:W-:-:S02]  /*0230*/  LOP3.LUT R8, R8, 0xffffff00, RZ, 0xc0, !PT ;  /* 0xffffff0008087812 */ /* 0x000fc400078ec0ff */
[----:B------:R-:W-:Y:S02]  /*0240*/  LOP3.LUT R10, R10, 0xffffff00, RZ, 0xc0, !PT ;  /* 0xffffff000a0a7812 */ /* 0x000fe400078ec0ff */
[C---:B------:R-:W-:Y:S02]  /*0250*/  IADD3 R15, R6.reuse, R5, -R4 ;  /* 0x00000005060f7210 */ /* 0x040fe40007ffe804 */
[----:B------:R-:W-:Y:S02]  /*0260*/  CS2R R4, SRZ ;  /* 0x0000000000047805 */ /* 0x000fe4000001ff00 */
[C---:B------:R-:W-:Y:S02]  /*0270*/  IADD3 R25, R6.reuse, R7, -R8 ;  /* 0x0000000706197210 */ /* 0x040fe40007ffe808 */
[----:B------:R-:W-:Y:S02]  /*0280*/  IADD3 R27, R6, R9, -R10 ;  /* 0x00000009061b7210 */ /* 0x000fe40007ffe80a */
[----:B------:R-:W-:-:S02]  /*0290*/  CS2R R8, SRZ ;  /* 0x0000000000087805 */ /* 0x000fc4000001ff00 */
[----:B------:R-:W-:Y:S02]  /*02a0*/  IADD3 R0, R6, R0, -R11 ;  /* 0x0000000006007210 */ /* 0x000fe40007ffe80b */
[----:B------:R-:W-:Y:S02]  /*02b0*/  CS2R R6, SRZ ;  /* 0x0000000000067805 */ /* 0x000fe4000001ff00 */
[----:B------:R-:W-:Y:S01]  /*02c0*/  CS2R R10, SRZ ;  /* 0x00000000000a7805 */ /* 0x000fe2000001ff00 */
[----:B--2---:R-:W-:-:S04]  /*02d0*/  IMAD.WIDE R14, R15, 0x4, R28 ;  /* 0x000000040f0e7825 */ /* 0x004fc800078e021c */
[--C-:B------:R-:W-:Y:S01]  /*02e0*/  IMAD.WIDE R24, R25, 0x4, R28.reuse ;  /* 0x0000000419187825 */ /* 0x100fe200078e021c */
[----:B------:R1:W2:Y:S03]  /*02f0*/  @!P0 LDG.E.EL.128 R8, desc[UR6][R14.64] ;  /* 0x000000060e088981 */ /* 0x0002a6000c2e1d00 */
[--C-:B------:R-:W-:Y:S01]  /*0300*/  IMAD.WIDE R26, R27, 0x4, R28.reuse ;  /* 0x000000041b1a7825 */ /* 0x100fe200078e021c */
[----:B------:R-:W3:Y:S03]  /*0310*/  @!P0 LDG.E.EL.128 R16, desc[UR6][R24.64] ;  /* 0x0000000618108981 */ /* 0x000ee6000c2e1d00 */
[----:B------:R-:W-:Y:S01]  /*0320*/  IMAD.WIDE R28, R0, 0x4, R28 ;  /* 0x00000004001c7825 */ /* 0x000fe200078e021c */
[----:B------:R4:W3:Y:S01]  /*0330*/  @!P0 LDG.E.EL.128 R20, desc[UR6][R26.64] ;  /* 0x000000061a148981 */ /* 0x0008e2000c2e1d00 */
[C---:B------:R-:W-:Y:S01]  /*0340*/  LOP3.LUT R32, R12.reuse, 0xf0, RZ, 0xc0, !PT ;  /* 0x000000f00c207812 */ /* 0x040fe200078ec0ff */
[----:B------:R-:W-:Y:S01]  /*0350*/  UMOV UR4, 0x400 ;  /* 0x0000040000047882 */ /* 0x000fe20000000000 */
[----:B------:R-:W-:Y:S01]  /*0360*/  LOP3.LUT R13, R13, 0xff0, RZ, 0xc0, !PT ;  /* 0x00000ff00d0d7812 */ /* 0x000fe200078ec0ff */
[----:B------:R-:W3:Y:S01]  /*0370*/  @!P0 LDG.E.EL.128 R4, desc[UR6][R28.64] ;  /* 0x000000061c048981 */ /* 0x000ee2000c2e1d00 */
[----:B-----5:R-:W-:Y:S01]  /*0380*/  UPRMT UR4, UR5, 0x654, UR4 ;  /* 0x0000065405047896 */ /* 0x020fe20008000004 */
[----:B------:R-:W-:Y:S01]  /*0390*/  PRMT R31, R12, 0x6540, R3 ;  /* 0x000065400c1f7816 */ /* 0x000fe20000000003 */
[----:B-1----:R-:W1:Y:S01]  /*03a0*/  LDC.64 R14, c[0x0][0x218] ;  /* 0x00008600ff0e7b82 */ /* 0x002e620000000a00 */
[----:B------:R-:W-:-:S05]  /*03b0*/  IMAD.IADD R13, R13, 0x1, R32 ;  /* 0x000000010d0d7824 */ /* 0x000fca00078e0220 */
[----:B0---4-:R-:W-:Y:S02]  /*03c0*/  LEA R26, R13, UR4, 0x2 ;  /* 0x000000040d1a7c11 */ /* 0x011fe4000f8e10ff */
[----:B------:R-:W-:Y:S01]  /*03d0*/  LEA.HI R30, R30, R31, RZ, 0x8 ;  /* 0x0000001f1e1e7211 */ /* 0x000fe200078f40ff */
[----:B------:R-:W0:Y:S03]  /*03e0*/  LDC.64 R24, c[0x0][0x228] ;  /* 0x00008a00ff187b82 */ /* 0x000e260000000a00 */
[----:B------:R-:W-:-:S05]  /*03f0*/  LOP3.LUT R30, R30, 0xffffff00, RZ, 0xc0, !PT ;  /* 0xffffff001e1e7812 */ /* 0x000fca00078ec0ff */
[----:B------:R-:W-:-:S04]  /*0400*/  IMAD.IADD R13, R31, 0x1, -R30 ;  /* 0x000000011f0d7824 */ /* 0x000fc800078e0a1e */
[----:B------:R-:W-:-:S04]  /*0410*/  IMAD.WIDE R34, R13, 0x4, R34 ;  /* 0x000000040d227825 */ /* 0x000fc800078e0222 */
[C---:B-1----:R-:W-:Y:S01]  /*0420*/  IMAD.WIDE R14, R13.reuse, 0x4, R14 ;  /* 0x000000040d0e7825 */ /* 0x042fe200078e020e */
[----:B--2---:R-:W-:Y:S04]  /*0430*/  STS.128 [R26+0x10], R8 ;  /* 0x000010081a007388 */ /* 0x004fe80000000c00 */
[----:B---3--:R-:W-:Y:S04]  /*0440*/  STS.128 [R26+0x20], R16 ;  /* 0x000020101a007388 */ /* 0x008fe80000000c00 */
[----:B------:R-:W-:Y:S04]  /*0450*/  STS.128 [R26+0x30], R20 ;  /* 0x000030141a007388 */ /* 0x000fe80000000c00 */
[----:B------:R1:W-:Y:S01]  /*0460*/  STS.128 [R26], R4 ;  /* 0x000000041a007388 */ /* 0x0003e20000000c00 */
[----:B------:R-:W-:Y:S08]  /*0470*/  BAR.SYNC.DEFER_BLOCKING 0x0 ;  /* 0x0000000000007b1d */ /* 0x000ff00000010000 */
[----:B-1----:R-:W1:Y:S01]  /*0480*/  LDC.64 R4, c[0x0][0x230] ;  /* 0x00008c00ff047b82 */ /* 0x002e620000000a00 */
[----:B------:R2:W3:Y:S01]  /*0490*/  LDG.E.EL R34, desc[UR6][R34.64] ;  /* 0x0000000622227981 */ /* 0x0004e2000c2e1900 */
[----:B0-----:R-:W-:-:S03]  /*04a0*/  IMAD.WIDE R6, R13, 0x4, R24 ;  /* 0x000000040d067825 */ /* 0x001fc600078e0218 */
[----:B------:R0:W4:Y:S04]  /*04b0*/  LDG.E.EL R15, desc[UR6][R14.64] ;  /* 0x000000060e0f7981 */ /* 0x000128000c2e1900 */
[----:B------:R5:W4:Y:S01]  /*04c0*/  LDG.E.EL R9, desc[UR6][R6.64] ;  /* 0x0000000606097981 */ /* 0x000b22000c2e1900 */
[----:B-1----:R-:W-:-:S06]  /*04d0*/  IMAD.WIDE R10, R13, 0x4, R4 ;  /* 0x000000040d0a7825 */ /* 0x002fcc00078e0204 */
[----:B------:R1:W4:Y:S01]  /*04e0*/  LDG.E.EL R10, desc[UR6][R10.64] ;  /* 0x000000060a0a7981 */ /* 0x000322000c2e1900 */
[----:B------:R-:W-:-:S04]  /*04f0*/  LOP3.LUT R4, R12, 0xff, RZ, 0xc0, !PT ;  /* 0x000000ff0c047812 */ /* 0x000fc800078ec0ff */
[----:B------:R-:W-:-:S05]  /*0500*/  LEA R5, R4, UR4, 0x2 ;  /* 0x0000000404057c11 */ /* 0x000fca000f8e10ff */
[----:B------:R-:W4:Y:S04]  /*0510*/  LDS R37, [R5] ;  /* 0x0000000005257984 */ /* 0x000f280000000800 */
[----:B--2---:R-:W2:Y:S04]  /*0520*/  LDS R35, [R5+0x1100] ;  /* 0x0011000005237984 */ /* 0x004ea80000000800 */
[----:B------:R-:W0:Y:S04]  /*0530*/  LDS R31, [R5+0x2200] ;  /* 0x00220000051f7984 */ /* 0x000e280000000800 */
[----:B------:R-:W1:Y:S04]  /*0540*/  LDS R29, [R5+0x3300] ;  /* 0x00330000051d7984 */ /* 0x000e680000000800 */
[----:B------:R-:W2:Y:S04]  /*0550*/  LDS R36, [R5+0x3b80] ;  /* 0x003b800005247984 */ /* 0x000ea80000000800 */
[----:B------:R-:W-:Y:S04]  /*0560*/  LDS R32, [R5+0x1540] ;  /* 0x0015400005207984 */ /* 0x000fe80000000800 */
[----:B------:R-:W-:Y:S04]  /*0570*/  LDS R30, [R5+0x2640] ;  /* 0x00264000051e7984 */ /* 0x000fe80000000800 */
[----:B------:R-:W-:Y:S04]  /*0580*/  LDS R28, [R5+0x3740] ;  /* 0x00374000051c7984 */ /* 0x000fe80000000800 */
[----:B------:R-:W-:Y:S04]  /*0590*/  LDS R26, [R5+0x3fc0] ;  /* 0x003fc000051a7984 */ /* 0x000fe80000000800 */
[----:B------:R-:W-:Y:S04]  /*05a0*/  LDS R24, [R5+0x880] ;  /* 0x0008800005187984 */ /* 0x000fe80000000800 */
[----:B------:R-:W-:Y:S04]  /*05b0*/  LDS R22, [R5+0xcc0] ;  /* 0x000cc00005167984 */ /* 0x000fe80000000800 */
[----:B------:R-:W-:Y:S04]  /*05c0*/  LDS R18, [R5+0x1980] ;  /* 0x0019800005127984 */ /* 0x000fe80000000800 */
[----:B0-----:R-:W-:Y:S04]  /*05d0*/  LDS R14, [R5+0x1dc0] ;  /* 0x001dc000050e7984 */ /* 0x001fe80000000800 */
[----:B-----5:R-:W-:Y:S01]  /*05e0*/  LDS R6, [R5+0x2ec0] ;  /* 0x002ec00005067984 */ /* 0x020fe20000000800 */
[----:B-1----:R-:W-:-:S02]  /*05f0*/  IMAD.SHL.U32 R11, R12, 0x10, RZ ;  /* 0x000000100c0b7824 */ /* 0x002fc400078e00ff */
[----:B------:R-:W-:-:S03]  /*0600*/  IMAD.MOV.U32 R7, RZ, RZ, 0x3e800000 ;  /* 0x3e800000ff077424 */ /* 0x000fc600078e00ff */
[----:B------:R-:W-:-:S04]  /*0610*/  LOP3.LUT R11, R11, 0xff0, RZ, 0xc0, !PT ;  /* 0x00000ff00b0b7812 */ /* 0x000fc800078ec0ff */
[----:B------:R-:W-:Y:S02]  /*0620*/  LEA.HI R20, R11, UR4, RZ, 0x1e ;  /* 0x000000040b147c11 */ /* 0x000fe4000f8ff0ff */
[----:B------:R-:W-:-:S03]  /*0630*/  PRMT R16, R2, 0x6540, R3 ;  /* 0x0000654002107816 */ /* 0x000fc60000000003 */
[----:B------:R-:W-:Y:S01]  /*0640*/  IMAD R20, R11, 0x4, R20 ;  /* 0x000000040b147824 */ /* 0x000fe200078e0214 */
[----:B------:R-:W-:-:S04]  /*0650*/  LOP3.LUT R33, R33, 0xf, R12, 0xf8, !PT ;  /* 0x0000000f21217812 */ /* 0x000fc800078ef80c */
[----:B------:R-:W-:Y:S01]  /*0660*/  ISETP.GE.AND P3, PT, R33, 0x7e9, PT ;  /* 0x000007e92100780c */ /* 0x000fe20003f66270 */
[----:B---3--:R-:W-:Y:S02]  /*0670*/  FADD R8, R34, 9.9999997473787516356e-06 ;  /* 0x3727c5ac22087421 */ /* 0x008fe40000000000 */
[----:B------:R-:W0:Y:S02]  /*0680*/  LDS R34, [R5+0x440] ;  /* 0x0004400005227984 */ /* 0x000e240000000800 */
[----:B------:R1:W3:Y:S02]  /*0690*/  MUFU.SQRT R13, R8 ;  /* 0x00000008000d7308 */ /* 0x0002e40000002000 */
[----:B-1----:R-:W1:Y:S01]  /*06a0*/  LDS R8, [R5+0x2a80] ;  /* 0x002a800005087984 */ /* 0x002e620000000800 */
[C---:B---3--:R-:W-:Y:S02]  /*06b0*/  FSETP.GT.AND P1, PT, R13.reuse, 8.50705917302346158658e+37, PT ;  /* 0x7e8000000d00780b */ /* 0x048fe40003f24000 */
[----:B------:R-:W-:-:S11]  /*06c0*/  FSETP.GEU.AND P2, PT, R13, 1.175494350822287508e-38, PT ;  /* 0x008000000d00780b */ /* 0x000fd60003f4e000 */
[----:B------:R-:W-:-:S04]  /*06d0*/  @P1 FMUL R13, R13, 0.25 ;  /* 0x3e8000000d0d1820 */ /* 0x000fc80000400000 */
[----:B------:R-:W-:-:S06]  /*06e0*/  @!P2 FMUL R13, R13, 16777216 ;  /* 0x4b8000000d0da820 */ /* 0x000fcc0000400000 */
[----:B------:R-:W3:Y:S01]  /*06f0*/  MUFU.RCP R13, R13 ;  /* 0x0000000d000d7308 */ /* 0x000ee20000001000 */
[----:B------:R-:W-:-:S05]  /*0700*/  FSEL R7, R7, 1, P1 ;  /* 0x3f80000007077808 */ /* 0x000fca0000800000 */
[----:B------:R-:W-:Y:S01]  /*0710*/  @!P2 FMUL R7, R7, 16777216 ;  /* 0x4b8000000707a820 */ /* 0x000fe20000400000 */
[--C-:B----4-:R-:W-:Y:S01]  /*0720*/  FADD R37, R37, -R15.reuse ;  /* 0x8000000f25257221 */ /* 0x110fe20000000000 */
[--C-:B--2---:R-:W-:Y:S01]  /*0730*/  FADD R35, R35, -R15.reuse ;  /* 0x8000000f23237221 */ /* 0x104fe20000000000 */
[--C-:B------:R-:W-:Y:S01]  /*0740*/  FADD R31, R31, -R15.reuse ;  /* 0x8000000f1f1f7221 */ /* 0x100fe20000000000 */
[--C-:B------:R-:W-:Y:S01]  /*0750*/  FADD R29, R29, -R15.reuse ;  /* 0x8000000f1d1d7221 */ /* 0x100fe20000000000 */
[--C-:B------:R-:W-:Y:S01]  /*0760*/  FADD R27, R36, -R15.reuse ;  /* 0x8000000f241b7221 */ /* 0x100fe20000000000 */
[--C-:B0-----:R-:W-:Y:S01]  /*0770*/  FADD R25, R34, -R15.reuse ;  /* 0x8000000f22197221 */ /* 0x101fe20000000000 */
[--C-:B------:R-:W-:Y:S01]  /*0780*/  FADD R23, R32, -R15.reuse ;  /* 0x8000000f20177221 */ /* 0x100fe20000000000 */
[--C-:B------:R-:W-:Y:S01]  /*0790*/  FADD R21, R30, -R15.reuse ;  /* 0x8000000f1e157221 */ /* 0x100fe20000000000 */
[----:B---3--:R-:W-:Y:S01]  /*07a0*/  FMUL R2, R13, R7 ;  /* 0x000000070d027220 */ /* 0x008fe20000400000 */
[--C-:B------:R-:W-:Y:S01]  /*07b0*/  FADD R19, R28, -R15.reuse ;  /* 0x8000000f1c137221 */ /* 0x100fe20000000000 */
[--C-:B------:R-:W-:Y:S01]  /*07c0*/  FADD R17, R26, -R15.reuse ;  /* 0x8000000f1a117221 */ /* 0x100fe20000000000 */
[--C-:B------:R-:W-:Y:S01]  /*07d0*/  FADD R13, R24, -R15.reuse ;  /* 0x8000000f180d7221 */ /* 0x100fe20000000000 */
[--C-:B------:R-:W-:Y:S01]  /*07e0*/  FADD R11, R22, -R15.reuse ;  /* 0x8000000f160b7221 */ /* 0x100fe20000000000 */
[--C-:B------:R-:W-:Y:S01]  /*07f0*/  FADD R7, R18, -R15.reuse ;  /* 0x8000000f12077221 */ /* 0x100fe20000000000 */
[--C-:B------:R-:W-:Y:S01]  /*0800*/  FADD R3, R14, -R15.reuse ;  /* 0x8000000f0e037221 */ /* 0x100fe20000000000 */
[--C-:B-1----:R-:W-:Y:S01]  /*0810*/  FADD R5, R8, -R15.reuse ;  /* 0x8000000f08057221 */ /* 0x102fe20000000000 */
[----:B------:R-:W-:Y:S01]  /*0820*/  FADD R15, R6, -R15 ;  /* 0x8000000f060f7221 */ /* 0x000fe20000000000 */
[C---:B------:R-:W-:Y:S01]  /*0830*/  FMUL R21, R2.reuse, R21 ;  /* 0x0000001502157220 */ /* 0x040fe20000400000 */
[----:B------:R-:W-:-:S02]  /*0840*/  FMUL R24, R2, R7 ;  /* 0x0000000702187220 */ /* 0x000fc40000400000 */
[C---:B------:R-:W-:Y:S01]  /*0850*/  FMUL R15, R2.reuse, R15 ;  /* 0x0000000f020f7220 */ /* 0x040fe20000400000 */
[C-C-:B------:R-:W-:Y:S01]  /*0860*/  FFMA R7, R9.reuse, R21, R10.reuse ;  /* 0x0000001509077223 */ /* 0x140fe2000000000a */
[C---:B------:R-:W-:Y:S01]  /*0870*/  FMUL R26, R2.reuse, R3 ;  /* 0x00000003021a7220 */ /* 0x040fe20000400000 */
[C---:B------:R-:W-:Y:S01]  /*0880*/  FMUL R6, R2.reuse, R11 ;  /* 0x0000000b02067220 */ /* 0x040fe20000400000 */
[C-C-:B------:R-:W-:Y:S01]  /*0890*/  FFMA R21, R9.reuse, R15, R10.reuse ;  /* 0x0000000f09157223 */ /* 0x140fe2000000000a */
[C---:B------:R-:W-:Y:S01]  /*08a0*/  FMUL R17, R2.reuse, R17 ;  /* 0x0000001102117220 */ /* 0x040fe20000400000 */
[C-C-:B------:R-:W-:Y:S01]  /*08b0*/  FFMA R26, R9.reuse, R26, R10.reuse ;  /* 0x0000001a091a7223 */ /* 0x140fe2000000000a */
[--C-:B------:R-:W-:Y:S02]  /*08c0*/  FFMA R15, R9, R6, R10.reuse ;  /* 0x00000006090f7223 */ /* 0x100fe4000000000a */
[----:B------:R-:W-:Y:S01]  /*08d0*/  FSETP.GEU.AND P1, PT, R21, RZ, PT ;  /* 0x000000ff1500720b */ /* 0x000fe20003f2e000 */
[C---:B------:R-:W-:Y:S01]  /*08e0*/  FMUL R14, R2.reuse, R37 ;  /* 0x00000025020e7220 */ /* 0x040fe20000400000 */
[C---:B------:R-:W-:Y:S01]  /*08f0*/  FMUL R28, R2.reuse, R5 ;  /* 0x00000005021c7220 */ /* 0x040fe20000400000 */
[C---:B------:R-:W-:Y:S01]  /*0900*/  FMUL R37, R2.reuse, R29 ;  /* 0x0000001d02257220 */ /* 0x040fe20000400000 */
[C---:B------:R-:W-:Y:S01]  /*0910*/  FMUL R23, R2.reuse, R23 ;  /* 0x0000001702177220 */ /* 0x040fe20000400000 */
[----:B------:R-:W-:Y:S01]  /*0920*/  FFMA R5, R9, R17, R10 ;  /* 0x0000001109057223 */ /* 0x000fe2000000000a */
[C---:B------:R-:W-:Y:S01]  /*0930*/  FMUL R35, R2.reuse, R35 ;  /* 0x0000002302237220 */ /* 0x040fe20000400000 */
[C---:B------:R-:W-:Y:S01]  /*0940*/  FMUL R31, R2.reuse, R31 ;  /* 0x0000001f021f7220 */ /* 0x040fe20000400000 */
[C---:B------:R-:W-:Y:S01]  /*0950*/  FMUL R27, R2.reuse, R27 ;  /* 0x0000001b021b7220 */ /* 0x040fe20000400000 */
[C---:B------:R-:W-:Y:S01]  /*0960*/  FMUL R25, R2.reuse, R25 ;  /* 0x0000001902197220 */ /* 0x040fe20000400000 */
[C---:B------:R-:W-:Y:S01]  /*0970*/  FMUL R8, R2.reuse, R19 ;  /* 0x0000001302087220 */ /* 0x040fe20000400000 */
[----:B------:R-:W-:Y:S01]  /*0980*/  FMUL R29, R2, R13 ;  /* 0x0000000d021d7220 */ /* 0x000fe20000400000 */
[----:B------:R-:W-:-:S02]  /*0990*/  FSETP.GEU.AND P2, PT, R26, RZ, PT ;  /* 0x000000ff1a00720b */ /* 0x000fc40003f4e000 */
[----:B------:R-:W-:Y:S01]  /*09a0*/  FSEL R17, R21, RZ, P1 ;  /* 0x000000ff15117208 */ /* 0x000fe20000800000 */
[----:B------:R-:W-:Y:S01]  /*09b0*/  BAR.SYNC.DEFER_BLOCKING 0x0 ;  /* 0x0000000000007b1d */ /* 0x000fe20000010000 */
[----:B------:R-:W-:Y:S01]  /*09c0*/  FSETP.GEU.AND P1, PT, R15, RZ, PT ;  /* 0x000000ff0f00720b */ /* 0x000fe20003f2e000 */
[C-C-:B------:R-:W-:Y:S01]  /*09d0*/  FFMA R22, R9.reuse, R23, R10.reuse ;  /* 0x0000001709167223 */ /* 0x140fe2000000000a */
        /* <DEDUP_REMOVED lines=9> */
[----:B------:R-:W-:Y:S01]  /*0a70*/  FSEL R23, R26, RZ, P2 ;  /* 0x000000ff1a177208 */ /* 0x000fe20001000000 */
[----:B------:R-:W-:Y:S01]  /*0a80*/  FFMA R10, R9, R28, R10 ;  /* 0x0000001c090a7223 */ /* 0x000fe2000000000a */
[----:B------:R-:W-:-:S02]  /*0a90*/  FSETP.GTU.AND P4, PT, R17, RZ, PT ;  /* 0x000000ff1100720b */ /* 0x000fc40003f8c000 */
[----:B------:R-:W-:Y:S02]  /*0aa0*/  FSEL R21, R15, RZ, P1 ;  /* 0x000000ff0f157208 */ /* 0x000fe40000800000 */
[C---:B------:R-:W-:Y:S02]  /*0ab0*/  LOP3.LUT R27, R16.reuse, 0xe0, RZ, 0xfc, !PT ;  /* 0x000000e0101b7812 */ /* 0x040fe400078efcff */
[C---:B------:R-:W-:Y:S02]  /*0ac0*/  LOP3.LUT R29, R16.reuse, 0xd0, RZ, 0xfc, !PT ;  /* 0x000000d0101d7812 */ /* 0x040fe400078efcff */
[C---:B------:R-:W-:Y:S01]  /*0ad0*/  LOP3.LUT R9, R16.reuse, 0xc0, RZ, 0xfc, !PT ;  /* 0x000000c010097812 */ /* 0x040fe200078efcff */
[----:B------:R0:W-:Y:S01]  /*0ae0*/  STS [R20+0x2c], R17 ;  /* 0x00002c1114007388 */ /* 0x0001e20000000800 */
[C---:B------:R-:W-:Y:S02]  /*0af0*/  LOP3.LUT R31, R16.reuse, 0xb0, RZ, 0xfc, !PT ;  /* 0x000000b0101f7812 */ /* 0x040fe400078efcff */
[----:B------:R-:W-:-:S02]  /*0b00*/  LOP3.LUT R25, R16, 0x90, RZ, 0xfc, !PT ;  /* 0x0000009010197812 */ /* 0x000fc400078efcff */
[C---:B------:R-:W-:Y:S02]  /*0b10*/  LOP3.LUT R15, R16.reuse, 0x80, RZ, 0xfc, !PT ;  /* 0x00000080100f7812 */ /* 0x040fe400078efcff */
[C---:B------:R-:W-:Y:S02]  /*0b20*/  LOP3.LUT R35, R16.reuse, 0x70, RZ, 0xfc, !PT ;  /* 0x0000007010237812 */ /* 0x040fe400078efcff */
[C---:B------:R-:W-:Y:S02]  /*0b30*/  LOP3.LUT R26, R16.reuse, 0x60, RZ, 0xfc, !PT ;  /* 0x00000060101a7812 */ /* 0x040fe400078efcff */
[C---:B0-----:R-:W-:Y:S02]  /*0b40*/  LOP3.LUT R17, R16.reuse, 0xa0, RZ, 0xfc, !PT ;  /* 0x000000a010117812 */ /* 0x041fe400078efcff */
[C---:B------:R-:W-:Y:S02]  /*0b50*/  LOP3.LUT R36, R16.reuse, 0x50, RZ, 0xfc, !PT ;  /* 0x0000005010247812 */ /* 0x040fe400078efcff */
[----:B------:R-:W-:-:S02]  /*0b60*/  LOP3.LUT R28, R16, 0x40, RZ, 0xfc, !PT ;  /* 0x00000040101c7812 */ /* 0x000fc400078efcff */
[C---:B------:R-:W-:Y:S02]  /*0b70*/  LOP3.LUT R30, R16.reuse, 0x30, RZ, 0xfc, !PT ;  /* 0x00000030101e7812 */ /* 0x040fe400078efcff */
[C---:B------:R-:W-:Y:S02]  /*0b80*/  LOP3.LUT R32, R16.reuse, 0x20, RZ, 0xfc, !PT ;  /* 0x0000002010207812 */ /* 0x040fe400078efcff */
[C---:B------:R-:W-:Y:S02]  /*0b90*/  LOP3.LUT R34, R16.reuse, 0x10, RZ, 0xfc, !PT ;  /* 0x0000001010227812 */ /* 0x040fe400078efcff */
[----:B------:R-:W-:Y:S01]  /*0ba0*/  LOP3.LUT R24, R16, 0xf0, RZ, 0xfc, !PT ;  /* 0x000000f010187812 */ /* 0x000fe200078efcff */
[----:B------:R0:W-:Y:S01]  /*0bb0*/  STS [R20+0x1c], R23 ;  /* 0x00001c1714007388 */ /* 0x0001e20000000800 */
[----:B------:R-:W-:Y:S02]  /*0bc0*/  FSETP.GTU.AND P5, PT, R23, RZ, PT ;  /* 0x000000ff1700720b */ /* 0x000fe40003fac000 */
[----:B------:R-:W-:Y:S01]  /*0bd0*/  FSETP.GEU.AND P6, PT, R7, RZ, PT ;  /* 0x000000ff0700720b */ /* 0x000fe20003fce000 */
[----:B------:R1:W-:Y:S01]  /*0be0*/  STS [R20+0xc], R21 ;  /* 0x00000c1514007388 */ /* 0x0003e20000000800 */
[----:B------:R-:W-:Y:S01]  /*0bf0*/  FSETP.GTU.AND P1, PT, R21, RZ, PT ;  /* 0x000000ff1500720b */ /* 0x000fe20003f2c000 */
[----:B------:R-:W-:-:S02]  /*0c00*/  IMAD R27, R27, 0x7e9, R33 ;  /* 0x000007e91b1b7824 */ /* 0x000fc400078e0221 */
[--C-:B------:R-:W-:Y:S02]  /*0c10*/  IMAD R29, R29, 0x7e9, R33.reuse ;  /* 0x000007e91d1d7824 */ /* 0x100fe400078e0221 */
[--C-:B0-----:R-:W-:Y:S02]  /*0c20*/  IMAD R23, R16, 0x7e9, R33.reuse ;  /* 0x000007e910177824 */ /* 0x101fe400078e0221 */
[--C-:B------:R-:W-:Y:S02]  /*0c30*/  IMAD R16, R9, 0x7e9, R33.reuse ;  /* 0x000007e909107824 */ /* 0x100fe400078e0221 */
[--C-:B------:R-:W-:Y:S02]  /*0c40*/  IMAD R31, R31, 0x7e9, R33.reuse ;  /* 0x000007e91f1f7824 */ /* 0x100fe400078e0221 */
[--C-:B------:R-:W-:Y:S02]  /*0c50*/  IMAD R17, R17, 0x7e9, R33.reuse ;  /* 0x000007e911117824 */ /* 0x100fe400078e0221 */
[----:B------:R-:W-:-:S02]  /*0c60*/  IMAD R25, R25, 0x7e9, R33 ;  /* 0x000007e919197824 */ /* 0x000fc400078e0221 */
[--C-:B------:R-:W-:Y:S02]  /*0c70*/  IMAD R15, R15, 0x7e9, R33.reuse ;  /* 0x000007e90f0f7824 */ /* 0x100fe400078e0221 */
[--C-:B------:R-:W-:Y:S02]  /*0c80*/  IMAD R35, R35, 0x7e9, R33.reuse ;  /* 0x000007e923237824 */ /* 0x100fe400078e0221 */
[--C-:B------:R-:W-:Y:S02]  /*0c90*/  IMAD R26, R26, 0x7e9, R33.reuse ;  /* 0x000007e91a1a7824 */ /* 0x100fe400078e0221 */
[--C-:B------:R-:W-:Y:S02]  /*0ca0*/  IMAD R37, R36, 0x7e9, R33.reuse ;  /* 0x000007e924257824 */ /* 0x100fe400078e0221 */
[--C-:B------:R-:W-:Y:S02]  /*0cb0*/  IMAD R28, R28, 0x7e9, R33.reuse ;  /* 0x000007e91c1c7824 */ /* 0x100fe400078e0221 */
[----:B------:R-:W-:-:S02]  /*0cc0*/  IMAD R30, R30, 0x7e9, R33 ;  /* 0x000007e91e1e7824 */ /* 0x000fc400078e0221 */
[--C-:B------:R-:W-:Y:S02]  /*0cd0*/  IMAD R32, R32, 0x7e9, R33.reuse ;  /* 0x000007e920207824 */ /* 0x100fe400078e0221 */
[--C-:B-1----:R-:W-:Y:S02]  /*0ce0*/  IMAD R21, R34, 0x7e9, R33.reuse ;  /* 0x000007e922157824 */ /* 0x102fe400078e0221 */
[----:B------:R-:W-:Y:S01]  /*0cf0*/  IMAD R33, R24, 0x7e9, R33 ;  /* 0x000007e918217824 */ /* 0x000fe200078e0221 */
[----:B------:R-:W-:Y:S02]  /*0d00*/  FSEL R24, R7, RZ, P6 ;  /* 0x000000ff07187208 */ /* 0x000fe40003000000 */
[----:B------:R-:W-:Y:S02]  /*0d10*/  SEL R7, RZ, 0x1, P5 ;  /* 0x00000001ff077807 */ /* 0x000fe40002800000 */
[----:B------:R-:W-:Y:S02]  /*0d20*/  FSETP.GEU.AND P5, PT, R5, RZ, PT ;  /* 0x000000ff0500720b */ /* 0x000fe40003fae000 */
[----:B------:R-:W-:-:S02]  /*0d30*/  FSETP.GEU.AND P2, PT, R10, RZ, PT ;  /* 0x000000ff0a00720b */ /* 0x000fc40003f4e000 */
[----:B------:R-:W-:Y:S02]  /*0d40*/  FSEL R5, R5, RZ, P5 ;  /* 0x000000ff05057208 */ /* 0x000fe40002800000 */
[----:B------:R-:W-:Y:S02]  /*0d50*/  FSETP.GEU.AND P6, PT, R6, RZ, PT ;  /* 0x000000ff0600720b */ /* 0x000fe40003fce000 */
[----:B------:R-:W-:Y:S01]  /*0d60*/  FSETP.GEU.AND P5, PT, R22, RZ, PT ;  /* 0x000000ff1600720b */ /* 0x000fe20003fae000 */
[----:B------:R0:W-:Y:S01]  /*0d70*/  STS [R20+0x24], R24 ;  /* 0x0000241814007388 */ /* 0x0001e20000000800 */
[----:B------:R-:W-:Y:S02]  /*0d80*/  FSEL R10, R10, RZ, P2 ;  /* 0x000000ff0a0a7208 */ /* 0x000fe40001000000 */
[----:B------:R-:W-:Y:S02]  /*0d90*/  FSETP.GTU.AND P2, PT, R24, RZ, PT ;  /* 0x000000ff1800720b */ /* 0x000fe40003f4c000 */
[----:B------:R-:W-:-:S02]  /*0da0*/  FSEL R6, R6, RZ, P6 ;  /* 0x000000ff06067208 */ /* 0x000fc40003000000 */
[----:B------:R-:W-:Y:S02]  /*0db0*/  FSETP.GEU.AND P6, PT, R18, RZ, PT ;  /* 0x000000ff1200720b */ /* 0x000fe40003fce000 */
[----:B0-----:R-:W-:Y:S02]  /*0dc0*/  FSEL R24, R22, RZ, P5 ;  /* 0x000000ff16187208 */ /* 0x001fe40002800000 */
[C---:B------:R-:W-:Y:S01]  /*0dd0*/  FSETP.GEU.AND P5, PT, R13.reuse, RZ, PT ;  /* 0x000000ff0d00720b */ /* 0x040fe20003fae000 */
[----:B------:R-:W0:Y:S01]  /*0de0*/  S2R R9, SR_TID.X ;  /* 0x0000000000097919 */ /* 0x000e220000002100 */
[----:B------:R-:W-:Y:S02]  /*0df0*/  FSEL R18, R18, RZ, P6 ;  /* 0x000000ff12127208 */ /* 0x000fe40003000000 */
[----:B------:R-:W-:Y:S02]  /*0e00*/  FSEL R13, R13, RZ, P5 ;  /* 0x000000ff0d0d7208 */ /* 0x000fe40002800000 */
[----:B------:R-:W-:-:S02]  /*0e10*/  FSETP.GEU.AND P6, PT, R8, RZ, PT ;  /* 0x000000ff0800720b */ /* 0x000fc40003fce000 */
[----:B------:R-:W-:Y:S02]  /*0e20*/  FSETP.GEU.AND P5, PT, R2, RZ, PT ;  /* 0x000000ff0200720b */ /* 0x000fe40003fae000 */
[----:B------:R-:W-:Y:S02]  /*0e30*/  FSEL R8, R8, RZ, P6 ;  /* 0x000000ff08087208 */ /* 0x000fe40003000000 */
[----:B------:R-:W-:Y:S02]  /*0e40*/  FSEL R22, R2, RZ, P5 ;  /* 0x000000ff02167208 */ /* 0x000fe40002800000 */
[----:B------:R-:W-:Y:S02]  /*0e50*/  FSETP.GEU.AND P6, PT, R11, RZ, PT ;  /* 0x000000ff0b00720b */ /* 0x000fe40003fce000 */
[----:B------:R-:W-:Y:S02]  /*0e60*/  FSETP.GEU.AND P5, PT, R3, RZ, PT ;  /* 0x000000ff0300720b */ /* 0x000fe40003fae000 */
[----:B------:R-:W-:-:S02]  /*0e70*/  FSEL R11, R11, RZ, P6 ;  /* 0x000000ff0b0b7208 */ /* 0x000fc40003000000 */
[----:B------:R-:W-:Y:S02]  /*0e80*/  FSEL R3, R3, RZ, P5 ;  /* 0x000000ff03037208 */ /* 0x000fe40002800000 */
[C---:B------:R-:W-:Y:S02]  /*0e90*/  FSETP.GEU.AND P6, PT, R19.reuse, RZ, PT ;  /* 0x000000ff1300720b */ /* 0x040fe40003fce000 */
[C---:B------:R-:W-:Y:S02]  /*0ea0*/  FSETP.GEU.AND P5, PT, R14.reuse, RZ, PT ;  /* 0x000000ff0e00720b */ /* 0x040fe40003fae000 */
[----:B------:R-:W-:Y:S02]  /*0eb0*/  FSEL R19, R19, RZ, P6 ;  /* 0x000000ff13137208 */ /* 0x000fe40003000000 */
[----:B------:R-:W-:Y:S01]  /*0ec0*/  FSEL R14, R14, RZ, P5 ;  /* 0x000000ff0e0e7208 */ /* 0x000fe20002800000 */
[----:B------:R-:W-:Y:S04]  /*0ed0*/  STS [R20+0x14], R24 ;  /* 0x0000141814007388 */ /* 0x000fe80000000800 */
        /* <DEDUP_REMOVED lines=9> */
[----:B------:R-:W-:Y:S04]  /*0f70*/  STS [R20], R14 ;  /* 0x0000000e14007388 */ /* 0x000fe80000000800 */
[----:B------:R1:W-:Y:S01]  /*0f80*/  STS [R20+0x3c], R5 ;  /* 0x00003c0514007388 */ /* 0x0003e20000000800 */
[----:B0-----:R-:W-:Y:S01]  /*0f90*/  SHF.R.U32.HI R9, RZ, 0x2, R9 ;  /* 0x00000002ff097819 */ /* 0x001fe20000011609 */
[----:B------:R-:W-:Y:S01]  /*0fa0*/  BAR.SYNC.DEFER_BLOCKING 0x0 ;  /* 0x0000000000007b1d */ /* 0x000fe20000010000 */
[----:B-1----:R-:W-:-:S02]  /*0fb0*/  LOP3.LUT R20, R4, 0x100, RZ, 0xfc, !PT ;  /* 0x0000010004147812 */ /* 0x002fc400078efcff */
[----:B------:R-:W-:Y:S02]  /*0fc0*/  FSETP.GTU.AND P6, PT, R24, RZ, PT ;  /* 0x000000ff1800720b */ /* 0x000fe40003fcc000 */
[----:B------:R-:W-:Y:S02]  /*0fd0*/  SHF.R.U32.HI R20, RZ, 0x2, R20 ;  /* 0x00000002ff147819 */ /* 0x000fe40000011614 */
[----:B------:R-:W-:Y:S02]  /*0fe0*/  LOP3.LUT R9, R9, 0x3c, RZ, 0xc0, !PT ;  /* 0x0000003c09097812 */ /* 0x000fe400078ec0ff */
[----:B------:R-:W-:Y:S02]  /*0ff0*/  LEA R24, R4, UR4, 0x2 ;  /* 0x0000000404187c11 */ /* 0x000fe4000f8e10ff */
[----:B------:R-:W-:-:S03]  /*1000*/  LOP3.LUT R20, R20, 0x7c, RZ, 0xc0, !PT ;  /* 0x0000007c14147812 */ /* 0x000fc600078ec0ff */
[C---:B------:R-:W-:Y:S02]  /*1010*/  IMAD.IADD R34, R24.reuse, 0x1, R9 ;  /* 0x0000000118227824 */ /* 0x040fe400078e0209 */
[----:B------:R-:W-:Y:S01]  /*1020*/  IMAD.IADD R36, R24, 0x1, R20 ;  /* 0x0000000118247824 */ /* 0x000fe200078e0214 */
[----:B------:R-:W-:-:S03]  /*1030*/  FSETP.GTU.AND P5, PT, R3, RZ, PT ;  /* 0x000000ff0300720b */ /* 0x000fc60003fac000 */
[----:B------:R-:W0:Y:S01]  /*1040*/  LDS R34, [R34] ;  /* 0x0000000022227984 */ /* 0x000e220000000800 */
[----:B------:R-:W-:-:S03]  /*1050*/  SEL R3, RZ, 0x1, P1 ;  /* 0x00000001ff037807 */ /* 0x000fc60000800000 */
[----:B------:R-:W1:Y:S01]  /*1060*/  LDS R36, [R36+0x400] ;  /* 0x0004000024247984 */ /* 0x000e620000000800 */
[----:B------:R-:W-:Y:S02]  /*1070*/  FSETP.GTU.AND P1, PT, R11, RZ, PT ;  /* 0x000000ff0b00720b */ /* 0x000fe40003f2c000 */
[----:B------:R-:W-:Y:S02]  /*1080*/  SEL R11, RZ, 0x1, P6 ;  /* 0x00000001ff0b7807 */ /* 0x000fe40003000000 */
[----:B------:R-:W-:Y:S02]  /*1090*/  FSETP.GTU.AND P6, PT, R13, RZ, PT ;  /* 0x000000ff0d00720b */ /* 0x000fe40003fcc000 */
[----:B------:R-:W-:Y:S02]  /*10a0*/  SEL R9, RZ, 0x1, P2 ;  /* 0x00000001ff097807 */ /* 0x000fe40001000000 */
[----:B------:R-:W-:Y:S02]  /*10b0*/  SEL R13, RZ, 0x1, P1 ;  /* 0x00000001ff0d7807 */ /* 0x000fe40000800000 */
[----:B------:R-:W-:-:S02]  /*10c0*/  FSETP.GTU.AND P2, PT, R19, RZ, PT ;  /* 0x000000ff1300720b */ /* 0x000fc40003f4c000 */
[----:B------:R-:W-:Y:S02]  /*10d0*/  FSETP.GTU.AND P1, PT, R18, RZ, PT ;  /* 0x000000ff1200720b */ /* 0x000fe40003f2c000 */
[----:B------:R-:W2:Y:S01]  /*10e0*/  LDC.64 R18, c[0x0][0x238] ;  /* 0x00008e00ff127b82 */ /* 0x000ea20000000a00 */
[----:B------:R-:W-:Y:S02]  /*10f0*/  SEL R2, RZ, 0x1, P4 ;  /* 0x00000001ff027807 */ /* 0x000fe40002000000 */
[----:B------:R-:W-:Y:S01]  /*1100*/  FSETP.GTU.AND P4, PT, R22, RZ, PT ;  /* 0x000000ff1600720b */ /* 0x000fe20003f8c000 */
[----:B--2---:R-:W-:-:S04]  /*1110*/  IMAD.WIDE R22, R23, 0x4, R18 ;  /* 0x0000000417167825 */ /* 0x004fc800078e0212 */
[----:B------:R-:W-:Y:S01]  /*1120*/  IMAD.WIDE R20, R21, 0x4, R18 ;  /* 0x0000000415147825 */ /* 0x000fe200078e0212 */
[----:B0-----:R-:W-:Y:S04]  /*1130*/  @!P3 STG.E desc[UR6][R22.64], R34 ;  /* 0x000000221600b986 */ /* 0x001fe8000c101906 */
[----:B-1----:R0:W-:Y:S02]  /*1140*/  @!P3 STG.E desc[UR6][R20.64], R36 ;  /* 0x000000241400b986 */ /* 0x0021e4000c101906 */
[C---:B0-----:R-:W-:Y:S02]  /*1150*/  LOP3.LUT R20, R4.reuse, 0x200, RZ, 0xfc, !PT ;  /* 0x0000020004147812 */ /* 0x041fe400078efcff */
[----:B------:R-:W-:Y:S02]  /*1160*/  LOP3.LUT R22, R4, 0x300, RZ, 0xfc, !PT ;  /* 0x0000030004167812 */ /* 0x000fe400078efcff */
[----:B------:R-:W-:-:S02]  /*1170*/  SHF.R.U32.HI R20, RZ, 0x2, R20 ;  /* 0x00000002ff147819 */ /* 0x000fc40000011614 */
[----:B------:R-:W-:Y:S02]  /*1180*/  SHF.R.U32.HI R22, RZ, 0x2, R22 ;  /* 0x00000002ff167819 */ /* 0x000fe40000011616 */
[----:B------:R-:W-:-:S05]  /*1190*/  LOP3.LUT R23, R20, 0xbc, RZ, 0xc0, !PT ;  /* 0x000000bc14177812 */ /* 0x000fca00078ec0ff */
[----:B------:R-:W-:Y:S01]  /*11a0*/  IMAD.IADD R34, R24, 0x1, R23 ;  /* 0x0000000118227824 */ /* 0x000fe200078e0217 */
[----:B------:R-:W-:-:S05]  /*11b0*/  LOP3.LUT R23, R22, 0xfc, RZ, 0xc0, !PT ;  /* 0x000000fc16177812 */ /* 0x000fca00078ec0ff */
[----:B------:R-:W-:Y:S01]  /*11c0*/  IMAD.IADD R23, R24, 0x1, R23 ;  /* 0x0000000118177824 */ /* 0x000fe200078e0217 */
[----:B------:R-:W0:Y:S04]  /*11d0*/  LDS R34, [R34+0x800] ;  /* 0x0008000022227984 */ /* 0x000e280000000800 */
[----:B------:R1:W2:Y:S01]  /*11e0*/  LDS R36, [R23+0xc00] ;  /* 0x000c000017247984 */ /* 0x0002a20000000800 */
[----:B------:R-:W-:-:S04]  /*11f0*/  IMAD.WIDE R20, R32, 0x4, R18 ;  /* 0x0000000420147825 */ /* 0x000fc800078e0212 */
[----:B-1----:R-:W-:Y:S01]  /*1200*/  IMAD.WIDE R22, R30, 0x4, R18 ;  /* 0x000000041e167825 */ /* 0x002fe200078e0212 */
[C---:B------:R-:W-:Y:S02]  /*1210*/  LOP3.LUT R30, R4.reuse, 0x400, RZ, 0xfc, !PT ;  /* 0x00000400041e7812 */ /* 0x040fe400078efcff */
[----:B------:R-:W-:Y:S02]  /*1220*/  LOP3.LUT R32, R4, 0x500, RZ, 0xfc, !PT ;  /* 0x0000050004207812 */ /* 0x000fe400078efcff */
[----:B------:R-:W-:Y:S02]  /*1230*/  SHF.R.U32.HI R30, RZ, 0x2, R30 ;  /* 0x00000002ff1e7819 */ /* 0x000fe4000001161e */
[----:B------:R-:W-:Y:S02]  /*1240*/  SHF.R.U32.HI R32, RZ, 0x2, R32 ;  /* 0x00000002ff207819 */ /* 0x000fe40000011620 */
[----:B------:R-:W-:-:S05]  /*1250*/  LOP3.LUT R30, R30, 0x13c, RZ, 0xc0, !PT ;  /* 0x0000013c1e1e7812 */ /* 0x000fca00078ec0ff */
[----:B------:R-:W-:Y:S01]  /*1260*/  IMAD.IADD R30, R24, 0x1, R30 ;  /* 0x00000001181e7824 */ /* 0x000fe200078e021e */
[----:B0-----:R0:W-:Y:S04]  /*1270*/  @!P3 STG.E desc[UR6][R20.64], R34 ;  /* 0x000000221400b986 */ /* 0x0011e8000c101906 */
[----:B--2---:R1:W-:Y:S04]  /*1280*/  @!P3 STG.E desc[UR6][R22.64], R36 ;  /* 0x000000241600b986 */ /* 0x0043e8000c101906 */
[----:B------:R-:W2:Y:S01]  /*1290*/  LDS R23, [R30+0x1000] ;  /* 0x001000001e177984 */ /* 0x000ea20000000800 */
[----:B0-----:R-:W-:-:S02]  /*12a0*/  LOP3.LUT R20, R4, 0x600, RZ, 0xfc, !PT ;  /* 0x0000060004147812 */ /* 0x001fc400078efcff */
[----:B------:R-:W-:Y:S02]  /*12b0*/  LOP3.LUT R21, R32, 0x17c, RZ, 0xc0, !PT ;  /* 0x0000017c20157812 */ /* 0x000fe400078ec0ff */
[----:B-1----:R-:W-:Y:S02]  /*12c0*/  LOP3.LUT R22, R4, 0x700, RZ, 0xfc, !PT ;  /* 0x0000070004167812 */ /* 0x002fe400078efcff */
[----:B------:R-:W-:Y:S02]  /*12d0*/  SHF.R.U32.HI R20, RZ, 0x2, R20 ;  /* 0x00000002ff147819 */ /* 0x000fe40000011614 */
[----:B------:R-:W-:Y:S01]  /*12e0*/  SHF.R.U32.HI R22, RZ, 0x2, R22 ;  /* 0x00000002ff167819 */ /* 0x000fe20000011616 */
[----:B------:R-:W-:Y:S01]  /*12f0*/  IMAD.IADD R21, R24, 0x1, R21 ;  /* 0x0000000118157824 */ /* 0x000fe200078e0215 */
[----:B------:R-:W-:Y:S02]  /*1300*/  LOP3.LUT R20, R20, 0x1bc, RZ, 0xc0, !PT ;  /* 0x000001bc14147812 */ /* 0x000fe400078ec0ff */
[----:B------:R-:W-:-:S02]  /*1310*/  LOP3.LUT R22, R22, 0x1fc, RZ, 0xc0, !PT ;  /* 0x000001fc16167812 */ /* 0x000fc400078ec0ff */
[----:B------:R0:W1:Y:S01]  /*1320*/  LDS R34, [R21+0x1400] ;  /* 0x0014000015227984 */ /* 0x0000620000000800 */
[C---:B------:R-:W-:Y:S02]  /*1330*/  IMAD.IADD R32, R24.reuse, 0x1, R20 ;  /* 0x0000000118207824 */ /* 0x040fe400078e0214 */
[----:B------:R-:W-:-:S04]  /*1340*/  IMAD.IADD R22, R24, 0x1, R22 ;  /* 0x0000000118167824 */ /* 0x000fc800078e0216 */
[----:B------:R-:W3:Y:S04]  /*1350*/  LDS R32, [R32+0x1800] ;  /* 0x0018000020207984 */ /* 0x000ee80000000800 */
[----:B------:R-:W4:Y:S01]  /*1360*/  LDS R30, [R22+0x1c00] ;  /* 0x001c0000161e7984 */ /* 0x000f220000000800 */
[----:B0-----:R-:W-:-:S05]  /*1370*/  IMAD.WIDE R20, R28, 0x4, R18 ;  /* 0x000000041c147825 */ /* 0x001fca00078e0212 */
[----:B--2---:R0:W-:Y:S02]  /*1380*/  @!P3 STG.E desc[UR6][R20.64], R23 ;  /* 0x000000171400b986 */ /* 0x0041e4000c101906 */
[----:B0-----:R-:W-:Y:S01]  /*1390*/  IMAD.WIDE R22, R37, 0x4, R18 ;  /* 0x0000000425167825 */ /* 0x001fe200078e0212 */
[----:B------:R-:W-:-:S03]  /*13a0*/  LOP3.LUT R20, R4, 0x800, RZ, 0xfc, !PT ;  /* 0x0000080004147812 */ /* 0x000fc600078efcff */
[----:B------:R-:W-:Y:S01]  /*13b0*/  IMAD.WIDE R36, R26, 0x4, R18 ;  /* 0x000000041a247825 */ /* 0x000fe200078e0212 */
[----:B-1----:R0:W-:Y:S01]  /*13c0*/  @!P3 STG.E desc[UR6][R22.64], R34 ;  /* 0x000000221600b986 */ /* 0x0021e2000c101906 */
[----:B------:R-:W-:Y:S02]  /*13d0*/  SHF.R.U32.HI R20, RZ, 0x2, R20 ;  /* 0x00000002ff147819 */ /* 0x000fe40000011614 */
[C---:B------:R-:W-:Y:S01]  /*13e0*/  LOP3.LUT R28, R4.reuse, 0xa00, RZ, 0xfc, !PT ;  /* 0x00000a00041c7812 */ /* 0x040fe200078efcff */
[----:B---3--:R-:W-:Y:S01]  /*13f0*/  @!P3 STG.E desc[UR6][R36.64], R32 ;  /* 0x000000202400b986 */ /* 0x008fe2000c101906 */
[----:B0-----:R-:W-:Y:S01]  /*1400*/  IMAD.WIDE R34, R35, 0x4, R18 ;  /* 0x0000000423227825 */ /* 0x001fe200078e0212 */
[----:B------:R-:W-:-:S04]  /*1410*/  LOP3.LUT R22, R4, 0xb00, RZ, 0xfc, !PT ;  /* 0x00000b0004167812 */ /* 0x000fc800078efcff */
[----:B----4-:R0:W-:Y:S01]  /*1420*/  @!P3 STG.E desc[UR6][R34.64], R30 ;  /* 0x0000001e2200b986 */ /* 0x0101e2000c101906 */
[C---:B------:R-:W-:Y:S02]  /*1430*/  LOP3.LUT R21, R4.reuse, 0xc00, RZ, 0xfc, !PT ;  /* 0x00000c0004157812 */ /* 0x040fe400078efcff */
[----:B------:R-:W-:Y:S02]  /*1440*/  SHF.R.U32.HI R28, RZ, 0x2, R28 ;  /* 0x00000002ff1c7819 */ /* 0x000fe4000001161c */
[----:B------:R-:W-:Y:S02]  /*1450*/  SHF.R.U32.HI R23, RZ, 0x2, R22 ;  /* 0x00000002ff177819 */ /* 0x000fe40000011616 */
[----:B0-----:R-:W-:Y:S02]  /*1460*/  LOP3.LUT R30, R4, 0x900, RZ, 0xfc, !PT ;  /* 0x00000900041e7812 */ /* 0x001fe400078efcff */
[----:B------:R-:W-:Y:S02]  /*1470*/  LOP3.LUT R35, R20, 0x23c, RZ, 0xc0, !PT ;  /* 0x0000023c14237812 */ /* 0x000fe400078ec0ff */
[----:B------:R-:W-:-:S02]  /*1480*/  SHF.R.U32.HI R30, RZ, 0x2, R30 ;  /* 0x00000002ff1e7819 */ /* 0x000fc4000001161e */
[----:B------:R-:W-:Y:S01]  /*1490*/  LOP3.LUT R26, R4, 0xd00, RZ, 0xfc, !PT ;  /* 0x00000d00041a7812 */ /* 0x000fe200078efcff */
[----:B------:R-:W-:Y:S01]  /*14a0*/  IMAD.IADD R36, R24, 0x1, R35 ;  /* 0x0000000118247824 */ /* 0x000fe200078e0223 */
[----:B------:R-:W-:Y:S02]  /*14b0*/  SHF.R.U32.HI R22, RZ, 0x2, R21 ;  /* 0x00000002ff167819 */ /* 0x000fe40000011615 */
[C---:B------:R-:W-:Y:S02]  /*14c0*/  LOP3.LUT R21, R4.reuse, 0xe00, RZ, 0xfc, !PT ;  /* 0x00000e0004157812 */ /* 0x040fe400078efcff */
[----:B------:R-:W-:Y:S01]  /*14d0*/  LOP3.LUT R20, R4, 0xf00, RZ, 0xfc, !PT ;  /* 0x00000f0004147812 */ /* 0x000fe200078efcff */
[----:B------:R-:W0:Y:S01]  /*14e0*/  LDS R36, [R36+0x2000] ;  /* 0x0020000024247984 */ /* 0x000e220000000800 */
[----:B------:R-:W-:Y:S02]  /*14f0*/  LOP3.LUT R35, R30, 0x27c, RZ, 0xc0, !PT ;  /* 0x0000027c1e237812 */ /* 0x000fe400078ec0ff */
[----:B------:R-:W-:-:S02]  /*1500*/  LOP3.LUT R28, R28, 0x2bc, RZ, 0xc0, !PT ;  /* 0x000002bc1c1c7812 */ /* 0x000fc400078ec0ff */
[----:B------:R-:W-:Y:S02]  /*1510*/  SHF.R.U32.HI R26, RZ, 0x2, R26 ;  /* 0x00000002ff1a7819 */ /* 0x000fe4000001161a */
[----:B------:R-:W-:Y:S01]  /*1520*/  SHF.R.U32.HI R21, RZ, 0x2, R21 ;  /* 0x00000002ff157819 */ /* 0x000fe20000011615 */
[C---:B------:R-:W-:Y:S01]  /*1530*/  IMAD.IADD R37, R24.reuse, 0x1, R35 ;  /* 0x0000000118257824 */ /* 0x040fe200078e0223 */
[----:B------:R-:W-:Y:S02]  /*1540*/  SHF.R.U32.HI R20, RZ, 0x2, R20 ;  /* 0x00000002ff147819 */ /* 0x000fe40000011614 */
[----:B------:R-:W-:Y:S01]  /*1550*/  LOP3.LUT R23, R23, 0x2fc, RZ, 0xc0, !PT ;  /* 0x000002fc17177812 */ /* 0x000fe200078ec0ff */
[----:B------:R-:W-:Y:S01]  /*1560*/  IMAD.IADD R35, R24, 0x1, R28 ;  /* 0x0000000118237824 */ /* 0x000fe200078e021c */
[----:B------:R-:W-:Y:S01]  /*1570*/  LOP3.LUT R22, R22, 0x33c, RZ, 0xc0, !PT ;  /* 0x0000033c16167812 */ /* 0x000fe200078ec0ff */
[----:B------:R-:W1:Y:S01]  /*1580*/  LDS R37, [R37+0x2400] ;  /* 0x0024000025257984 */ /* 0x000e620000000800 */
[----:B------:R-:W-:-:S02]  /*1590*/  LOP3.LUT R26, R26, 0x37c, RZ, 0xc0, !PT ;  /* 0x0000037c1a1a7812 */ /* 0x000fc400078ec0ff */
[----:B------:R-:W-:Y:S01]  /*15a0*/  LOP3.LUT R21, R21, 0x3bc, RZ, 0xc0, !PT ;  /* 0x000003bc15157812 */ /* 0x000fe200078ec0ff */
[----:B------:R-:W-:Y:S01]  /*15b0*/  IMAD.IADD R34, R24, 0x1, R23 ;  /* 0x0000000118227824 */ /* 0x000fe200078e0217 */
[----:B------:R-:W-:Y:S01]  /*15c0*/  LOP3.LUT R20, R20, 0x3fc, RZ, 0xc0, !PT ;  /* 0x000003fc14147812 */ /* 0x000fe200078ec0ff */
[C---:B------:R-:W-:Y:S01]  /*15d0*/  IMAD.IADD R32, R24.reuse, 0x1, R22 ;  /* 0x0000000118207824 */ /* 0x040fe200078e0216 */
[----:B------:R-:W2:Y:S01]  /*15e0*/  LDS R35, [R35+0x2800] ;  /* 0x0028000023237984 */ /* 0x000ea20000000800 */
[C---:B------:R-:W-:Y:S02]  /*15f0*/  IMAD.IADD R30, R24.reuse, 0x1, R26 ;  /* 0x00000001181e7824 */ /* 0x040fe400078e021a */
[C---:B------:R-:W-:Y:S01]  /*1600*/  IMAD.IADD R28, R24.reuse, 0x1, R21 ;  /* 0x00000001181c7824 */ /* 0x040fe200078e0215 */
[----:B------:R-:W3:Y:S01]  /*1610*/  LDS R34, [R34+0x2c00] ;  /* 0x002c000022227984 */ /* 0x000ee20000000800 */
[----:B------:R-:W-:-:S03]  /*1620*/  IMAD.IADD R26, R24, 0x1, R20 ;  /* 0x00000001181a7824 */ /* 0x000fc600078e0214 */
[----:B------:R-:W4:Y:S04]  /*1630*/  LDS R32, [R32+0x3000] ;  /* 0x0030000020207984 */ /* 0x000f280000000800 */
[----:B------:R-:W5:Y:S04]  /*1640*/  LDS R30, [R30+0x3400] ;  /* 0x003400001e1e7984 */ /* 0x000f680000000800 */
[----:B------:R-:W5:Y:S04]  /*1650*/  LDS R28, [R28+0x3800] ;  /* 0x003800001c1c7984 */ /* 0x000f680000000800 */
[----:B------:R-:W5:Y:S01]  /*1660*/  LDS R26, [R26+0x3c00] ;  /* 0x003c00001a1a7984 */ /* 0x000f620000000800 */
[----:B------:R-:W-:-:S04]  /*1670*/  IMAD.WIDE R20, R15, 0x4, R18 ;  /* 0x000000040f147825 */ /* 0x000fc800078e0212 */
[--C-:B------:R-:W-:Y:S01]  /*1680*/  IMAD.WIDE R22, R25, 0x4, R18.reuse ;  /* 0x0000000419167825 */ /* 0x100fe200078e0212 */
[----:B0-----:R0:W-:Y:S03]  /*1690*/  @!P3 STG.E desc[UR6][R20.64], R36 ;  /* 0x000000241400b986 */ /* 0x0011e6000c101906 */
[--C-:B------:R-:W-:Y:S01]  /*16a0*/  IMAD.WIDE R24, R17, 0x4, R18.reuse ;  /* 0x0000000411187825 */ /* 0x100fe200078e0212 */
[----:B-1----:R1:W-:Y:S03]  /*16b0*/  @!P3 STG.E desc[UR6][R22.64], R37 ;  /* 0x000000251600b986 */ /* 0x0023e6000c101906 */
[----:B------:R-:W-:-:S04]  /*16c0*/  IMAD.WIDE R16, R16, 0x4, R18 ;  /* 0x0000000410107825 */ /* 0x000fc800078e0212 */
[--C-:B0-----:R-:W-:Y:S01]  /*16d0*/  IMAD.WIDE R20, R31, 0x4, R18.reuse ;  /* 0x000000041f147825 */ /* 0x101fe200078e0212 */
[----:B--2---:R0:W-:Y:S03]  /*16e0*/  @!P3 STG.E desc[UR6][R24.64], R35 ;  /* 0x000000231800b986 */ /* 0x0041e6000c101906 */
[--C-:B-1----:R-:W-:Y:S01]  /*16f0*/  IMAD.WIDE R22, R29, 0x4, R18.reuse ;  /* 0x000000041d167825 */ /* 0x102fe200078e0212 */
[----:B---3--:R1:W-:Y:S03]  /*1700*/  @!P3 STG.E desc[UR6][R20.64], R34 ;  /* 0x000000221400b986 */ /* 0x0083e6000c101906 */
[--C-:B0-----:R-:W-:Y:S01]  /*1710*/  IMAD.WIDE R24, R27, 0x4, R18.reuse ;  /* 0x000000041b187825 */ /* 0x101fe200078e0212 */
[----:B----4-:R0:W-:Y:S03]  /*1720*/  @!P3 STG.E desc[UR6][R16.64], R32 ;  /* 0x000000201000b986 */ /* 0x0101e6000c101906 */
[----:B------:R-:W-:Y:S01]  /*1730*/  IMAD.WIDE R18, R33, 0x4, R18 ;  /* 0x0000000421127825 */ /* 0x000fe200078e0212 */
[----:B-----5:R-:W-:Y:S04]  /*1740*/  @!P3 STG.E desc[UR6][R22.64], R30 ;  /* 0x0000001e1600b986 */ /* 0x020fe8000c101906 */
[----:B------:R-:W-:Y:S04]  /*1750*/  @!P3 STG.E desc[UR6][R24.64], R28 ;  /* 0x0000001c1800b986 */ /* 0x000fe8000c101906 */
[----:B------:R2:W-:Y:S01]  /*1760*/  @!P3 STG.E desc[UR6][R18.64], R26 ;  /* 0x0000001a1200b986 */ /* 0x0005e2000c101906 */
[----:B------:R-:W-:Y:S01]  /*1770*/  BAR.SYNC.DEFER_BLOCKING 0x0 ;  /* 0x0000000000007b1d */ /* 0x000fe20000010000 */
[----:B------:R-:W-:-:S05]  /*1780*/  FSETP.GTU.AND P3, PT, R14, RZ, PT ;  /* 0x000000ff0e00720b */ /* 0x000fca0003f6c000 */
[----:B------:R-:W3:Y:S01]  /*1790*/  S2R R14, SR_TID.X ;  /* 0x00000000000e7919 */ /* 0x000ee20000002100 */
[----:B------:R-:W-:-:S05]  /*17a0*/  IMAD.SHL.U32 R12, R12, 0x10, RZ ;  /* 0x000000100c0c7824 */ /* 0x000fca00078e00ff */
[----:B------:R-:W-:Y:S02]  /*17b0*/  LOP3.LUT R12, R12, 0xff0, RZ, 0xc0, !PT ;  /* 0x00000ff00c0c7812 */ /* 0x000fe400078ec0ff */
[----:B-1----:R-:W-:Y:S02]  /*17c0*/  SEL R21, RZ, 0x1, P3 ;  /* 0x00000001ff157807 */ /* 0x002fe40001800000 */
[----:B0-----:R-:W-:Y:S02]  /*17d0*/  SEL R17, RZ, 0x1, P1 ;  /* 0x00000001ff117807 */ /* 0x001fe40000800000 */
[----:B------:R-:W-:-:S04]  /*17e0*/  FSETP.GTU.AND P3, PT, R6, RZ, PT ;  /* 0x000000ff0600720b */ /* 0x000fc80003f6c000 */
[----:B------:R-:W-:Y:S02]  /*17f0*/  SEL R6, RZ, 0x1fffe, P3 ;  /* 0x0001fffeff067807 */ /* 0x000fe40001800000 */
[----:B---3--:R-:W-:-:S05]  /*1800*/  LOP3.LUT R15, R14, 0xf0, RZ, 0xc0, !PT ;  /* 0x000000f00e0f7812 */ /* 0x008fca00078ec0ff */
[----:B------:R-:W-:Y:S01]  /*1810*/  IMAD.IADD R14, R12, 0x1, R15 ;  /* 0x000000010c0e7824 */ /* 0x000fe200078e020f */
[----:B------:R-:W-:Y:S02]  /*1820*/  SEL R12, RZ, 0x1fffe, P1 ;  /* 0x0001fffeff0c7807 */ /* 0x000fe40000800000 */
[----:B------:R-:W-:-:S04]  /*1830*/  FSETP.GTU.AND P1, PT, R10, RZ, PT ;  /* 0x000000ff0a00720b */ /* 0x000fc80003f2c000 */
[----:B------:R-:W-:Y:S01]  /*1840*/  SEL R15, RZ, 0x1fffe, P1 ;  /* 0x0001fffeff0f7807 */ /* 0x000fe20000800000 */
[----:B------:R-:W-:Y:S01]  /*1850*/  IMAD.IADD R3, R3, 0x1, R12 ;  /* 0x0000000103037824 */ /* 0x000fe200078e020c */
[----:B--2---:R-:W-:Y:S01]  /*1860*/  SEL R19, RZ, 0x1, P5 ;  /* 0x00000001ff137807 */ /* 0x004fe20002800000 */
[----:B------:R-:W-:Y:S01]  /*1870*/  IMAD.IADD R6, R7, 0x1, R6 ;  /* 0x0000000107067824 */ /* 0x000fe200078e0206 */
[----:B------:R-:W-:Y:S01]  /*1880*/  SEL R23, RZ, 0x1, P3 ;  /* 0x00000001ff177807 */ /* 0x000fe20001800000 */
[----:B------:R-:W-:Y:S01]  /*1890*/  IMAD.IADD R2, R2, 0x1, R15 ;  /* 0x0000000102027824 */ /* 0x000fe200078e020f */
[----:B------:R-:W-:Y:S02]  /*18a0*/  FSETP.GTU.AND P5, PT, R8, RZ, PT ;  /* 0x000000ff0800720b */ /* 0x000fe40003fac000 */
[----:B------:R-:W-:Y:S01]  /*18b0*/  FSETP.GTU.AND P3, PT, R5, RZ, PT ;  /* 0x000000ff0500720b */ /* 0x000fe20003f6c000 */
[----:B------:R0:W-:Y:S01]  /*18c0*/  STS.U8 [R4+UR4], R21 ;  /* 0x0000001504007988 */ /* 0x0001e20008000004 */
[----:B------:R-:W-:-:S02]  /*18d0*/  SEL R7, RZ, 0x1, P4 ;  /* 0x00000001ff077807 */ /* 0x000fc40002000000 */
[----:B------:R-:W-:Y:S01]  /*18e0*/  SEL R15, RZ, 0x1, P1 ;  /* 0x00000001ff0f7807 */ /* 0x000fe20000800000 */
[----:B------:R1:W-:Y:S01]  /*18f0*/  STS.U8 [R4+UR4+0x110], R13 ;  /* 0x0001100d04007988 */ /* 0x0003e20008000004 */
[----:B------:R-:W-:Y:S02]  /*1900*/  SEL R25, RZ, 0x1, P2 ;  /* 0x00000001ff197807 */ /* 0x000fe40001000000 */
[----:B------:R-:W-:Y:S01]  /*1910*/  SEL R5, RZ, 0x1, P5 ;  /* 0x00000001ff057807 */ /* 0x000fe20002800000 */
[----:B------:R2:W-:Y:S01]  /*1920*/  STS.U8 [R4+UR4+0x220], R17 ;  /* 0x0002201104007988 */ /* 0x0005e20008000004 */
[----:B------:R-:W-:Y:S02]  /*1930*/  LOP3.LUT R3, R3, 0x1, RZ, 0xc0, !PT ;  /* 0x0000000103037812 */ /* 0x000fe400078ec0ff */
[----:B0-----:R-:W-:Y:S01]  /*1940*/  SEL R21, RZ, 0x1, P3 ;  /* 0x00000001ff157807 */ /* 0x001fe20001800000 */
[----:B------:R0:W-:Y:S01]  /*1950*/  STS.U8 [R4+UR4+0x440], R19 ;  /* 0x0004401304007988 */ /* 0x0001e20008000004 */
[----:B-1----:R-:W-:-:S02]  /*1960*/  SEL R13, RZ, 0x1, P6 ;  /* 0x00000001ff0d7807 */ /* 0x002fc40003000000 */
[----:B--2---:R-:W-:Y:S02]  /*1970*/  LOP3.LUT R17, R6, 0x1, RZ, 0xc0, !PT ;  /* 0x0000000106117812 */ /* 0x004fe400078ec0ff */
[----:B0-----:R-:W-:Y:S01]  /*1980*/  LOP3.LUT R19, R2, 0x1, RZ, 0xc0, !PT ;  /* 0x0000000102137812 */ /* 0x001fe200078ec0ff */
[----:B------:R-:W-:Y:S04]  /*1990*/  STS.U8 [R4+UR4+0x550], R11 ;  /* 0x0005500b04007988 */ /* 0x000fe80008000004 */
        /* <DEDUP_REMOVED lines=10> */
[----:B------:R-:W-:Y:S01]  /*1a40*/  STS.U8 [R4+UR4+0xff0], R21 ;  /* 0x000ff01504007988 */ /* 0x000fe20008000004 */
[----:B------:R-:W-:Y:S06]  /*1a50*/  BAR.SYNC.DEFER_BLOCKING 0x0 ;  /* 0x0000000000007b1d */ /* 0x000fec0000010000 */
[----:B------:R-:W0:Y:S01]  /*1a60*/  LDS.128 R8, [R14+UR4] ;  /* 0x000000040e087984 */ /* 0x000e220008000c00 */
[----:B------:R-:W-:Y:S01]  /*1a70*/  ULDC.64 UR4, c[0x0][0x240] ;  /* 0x0000900000047ab9 */ /* 0x000fe20000000a00 */
[----:B0-----:R-:W-:-:S02]  /*1a80*/  PRMT R5, R8, 0x7772, RZ ;  /* 0x0000777208057816 */ /* 0x001fc400000000ff */
[C---:B------:R-:W-:Y:S02]  /*1a90*/  PRMT R6, R8.reuse, 0x7771, RZ ;  /* 0x0000777108067816 */ /* 0x040fe400000000ff */
[----:B------:R-:W-:Y:S02]  /*1aa0*/  PRMT R2, R8, 0x7770, RZ ;  /* 0x0000777008027816 */ /* 0x000fe400000000ff */
[----:B------:R-:W-:Y:S02]  /*1ab0*/  SHF.R.U32.HI R16, RZ, 0x18, R8 ;  /* 0x00000018ff107819 */ /* 0x000fe40000011608 */
[C---:B------:R-:W-:Y:S02]  /*1ac0*/  PRMT R8, R10.reuse, 0x7772, RZ ;  /* 0x000077720a087816 */ /* 0x040fe400000000ff */
[----:B------:R-:W-:Y:S02]  /*1ad0*/  PRMT R13, R10, 0x7771, RZ ;  /* 0x000077710a0d7816 */ /* 0x000fe400000000ff */
[----:B------:R-:W-:-:S02]  /*1ae0*/  PRMT R5, R6, 0x5410, R5 ;  /* 0x0000541006057816 */ /* 0x000fc40000000005 */
[C---:B------:R-:W-:Y:S02]  /*1af0*/  PRMT R6, R9.reuse, 0x7772, RZ ;  /* 0x0000777209067816 */ /* 0x040fe400000000ff */
[----:B------:R-:W-:Y:S02]  /*1b00*/  PRMT R7, R9, 0x7771, RZ ;  /* 0x0000777109077816 */ /* 0x000fe400000000ff */
[C---:B------:R-:W-:Y:S02]  /*1b10*/  PRMT R14, R11.reuse, 0x7772, RZ ;  /* 0x000077720b0e7816 */ /* 0x040fe400000000ff */
[----:B------:R-:W-:Y:S02]  /*1b20*/  PRMT R15, R11, 0x7771, RZ ;  /* 0x000077710b0f7816 */ /* 0x000fe400000000ff */
[----:B------:R-:W-:Y:S02]  /*1b30*/  PRMT R8, R13, 0x5410, R8 ;  /* 0x000054100d087816 */ /* 0x000fe40000000008 */
[----:B------:R-:W-:-:S02]  /*1b40*/  PRMT R3, R9, 0x7770, RZ ;  /* 0x0000777009037816 */ /* 0x000fc400000000ff */
[----:B------:R-:W-:Y:S02]  /*1b50*/  PRMT R6, R7, 0x5410, R6 ;  /* 0x0000541007067816 */ /* 0x000fe40000000006 */
[----:B------:R-:W-:Y:S02]  /*1b60*/  PRMT R14, R15, 0x5410, R14 ;  /* 0x000054100f0e7816 */ /* 0x000fe4000000000e */
[----:B------:R-:W-:Y:S02]  /*1b70*/  LOP3.LUT R5, R5, 0x10001, RZ, 0xc0, !PT ;  /* 0x0001000105057812 */ /* 0x000fe400078ec0ff */
[----:B------:R-:W-:Y:S02]  /*1b80*/  PRMT R4, R10, 0x7770, RZ ;  /* 0x000077700a047816 */ /* 0x000fe400000000ff */
[----:B------:R-:W-:Y:S02]  /*1b90*/  LOP3.LUT R8, R8, 0x10001, RZ, 0xc0, !PT ;  /* 0x0001000108087812 */ /* 0x000fe400078ec0ff */
[----:B------:R-:W-:-:S02]  /*1ba0*/  PRMT R12, R11, 0x7770, RZ ;  /* 0x000077700b0c7816 */ /* 0x000fc400000000ff */
[----:B------:R-:W-:Y:S02]  /*1bb0*/  LOP3.LUT R17, R2, 0x1, RZ, 0xc0, !PT ;  /* 0x0000000102117812 */ /* 0x000fe400078ec0ff */
[----:B------:R-:W-:Y:S02]  /*1bc0*/  LOP3.LUT R7, R3, 0x1, RZ, 0xc0, !PT ;  /* 0x0000000103077812 */ /* 0x000fe400078ec0ff */
[----:B------:R-:W-:Y:S02]  /*1bd0*/  LOP3.LUT R6, R6, 0x10001, RZ, 0xc0, !PT ;  /* 0x0001000106067812 */ /* 0x000fe400078ec0ff */
[----:B------:R-:W-:Y:S02]  /*1be0*/  LOP3.LUT R14, R14, 0x10001, RZ, 0xc0, !PT ;  /* 0x000100010e0e7812 */ /* 0x000fe400078ec0ff */
[C---:B------:R-:W-:Y:S02]  /*1bf0*/  LOP3.LUT R2, R5.reuse, 0xffff, RZ, 0xc0, !PT ;  /* 0x0000ffff05027812 */ /* 0x040fe400078ec0ff */
[----:B------:R-:W-:-:S02]  /*1c00*/  PRMT R3, R5, 0x7732, RZ ;  /* 0x0000773205037816 */ /* 0x000fc400000000ff */
[----:B------:R-:W-:Y:S02]  /*1c10*/  LOP3.LUT R20, R4, 0x1, RZ, 0xc0, !PT ;  /* 0x0000000104147812 */ /* 0x000fe400078ec0ff */
[----:B------:R-:W-:Y:S02]  /*1c20*/  LOP3.LUT R5, R8, 0xffff, RZ, 0xc0, !PT ;  /* 0x0000ffff08057812 */ /* 0x000fe400078ec0ff */
[----:B------:R-:W-:Y:S02]  /*1c30*/  LOP3.LUT R15, R12, 0x1, RZ, 0xc0, !PT ;  /* 0x000000010c0f7812 */ /* 0x000fe400078ec0ff */
[----:B------:R-:W-:Y:S02]  /*1c40*/  LOP3.LUT R4, R6, 0xffff, RZ, 0xc0, !PT ;  /* 0x0000ffff06047812 */ /* 0x000fe400078ec0ff */
[----:B------:R-:W-:Y:S02]  /*1c50*/  LOP3.LUT R12, R14, 0xffff, RZ, 0xc0, !PT ;  /* 0x0000ffff0e0c7812 */ /* 0x000fe400078ec0ff */
[----:B------:R-:W-:-:S02]  /*1c60*/  SHF.R.U32.HI R9, RZ, 0x18, R9 ;  /* 0x00000018ff097819 */ /* 0x000fc40000011609 */
[----:B------:R-:W-:Y:S02]  /*1c70*/  SHF.R.U32.HI R10, RZ, 0x18, R10 ;  /* 0x00000018ff0a7819 */ /* 0x000fe4000001160a */
[----:B------:R-:W-:Y:S02]  /*1c80*/  SHF.R.U32.HI R11, RZ, 0x18, R11 ;  /* 0x00000018ff0b7819 */ /* 0x000fe4000001160b */
[----:B------:R-:W-:Y:S02]  /*1c90*/  PRMT R13, R20, 0x3340, R5 ;  /* 0x00003340140d7816 */ /* 0x000fe40000000005 */
[----:B------:R-:W-:Y:S02]  /*1ca0*/  PRMT R5, R6, 0x7732, RZ ;  /* 0x0000773206057816 */ /* 0x000fe400000000ff */
[----:B------:R-:W-:Y:S02]  /*1cb0*/  PRMT R18, R7, 0x3340, R4 ;  /* 0x0000334007127816 */ /* 0x000fe40000000004 */
[----:B------:R-:W-:-:S02]  /*1cc0*/  PRMT R20, R15, 0x3340, R12 ;  /* 0x000033400f147816 */ /* 0x000fc4000000000c */
[----:B------:R-:W-:Y:S02]  /*1cd0*/  PRMT R6, R8, 0x7732, RZ ;  /* 0x0000773208067816 */ /* 0x000fe400000000ff */
[----:B------:R-:W-:Y:S02]  /*1ce0*/  SGXT.U32 R16, R16, 0x1 ;  /* 0x000000011010781a */ /* 0x000fe40000000000 */
[----:B------:R-:W-:Y:S02]  /*1cf0*/  SGXT.U32 R12, R9, 0x1 ;  /* 0x00000001090c781a */ /* 0x000fe40000000000 */
[----:B------:R-:W-:Y:S02]  /*1d00*/  SGXT.U32 R7, R10, 0x1 ;  /* 0x000000010a07781a */ /* 0x000fe40000000000 */
[----:B------:R-:W-:Y:S02]  /*1d10*/  PRMT R8, R14, 0x7732, RZ ;  /* 0x000077320e087816 */ /* 0x000fe400000000ff */
[----:B------:R-:W-:-:S02]  /*1d20*/  SGXT.U32 R11, R11, 0x1 ;  /* 0x000000010b0b781a */ /* 0x000fc40000000000 */
[----:B------:R-:W-:Y:S02]  /*1d30*/  IADD3 R4, P1, R0, UR4, RZ ;  /* 0x0000000400047c10 */ /* 0x000fe4000ff3e0ff */
[----:B------:R-:W-:Y:S02]  /*1d40*/  PRMT R2, R17, 0x3340, R2 ;  /* 0x0000334011027816 */ /* 0x000fe40000000002 */
[----:B------:R-:W-:Y:S02]  /*1d50*/  PRMT R3, R3, 0x3340, R16 ;  /* 0x0000334003037816 */ /* 0x000fe40000000010 */
[----:B------:R-:W-:Y:S02]  /*1d60*/  PRMT R9, R5, 0x3340, R12 ;  /* 0x0000334005097816 */ /* 0x000fe4000000000c */
[----:B------:R-:W-:Y:S02]  /*1d70*/  PRMT R6, R6, 0x3340, R7 ;  /* 0x0000334006067816 */ /* 0x000fe40000000007 */
[----:B------:R-:W-:-:S02]  /*1d80*/  PRMT R11, R8, 0x3340, R11 ;  /* 0x00003340080b7816 */ /* 0x000fc4000000000b */
[----:B------:R-:W-:Y:S02]  /*1d90*/  LEA.HI.X.SX32 R5, R0, UR5, 0x1, P1 ;  /* 0x0000000500057c11 */ /* 0x000fe400088f0eff */
[----:B------:R-:W-:Y:S02]  /*1da0*/  PRMT R8, R2, 0x5410, R3 ;  /* 0x0000541002087816 */ /* 0x000fe40000000003 */
[----:B------:R-:W-:Y:S02]  /*1db0*/  PRMT R9, R18, 0x5410, R9 ;  /* 0x0000541012097816 */ /* 0x000fe40000000009 */
[----:B------:R-:W-:Y:S02]  /*1dc0*/  PRMT R10, R13, 0x5410, R6 ;  /* 0x000054100d0a7816 */ /* 0x000fe40000000006 */
[----:B------:R-:W-:Y:S01]  /*1dd0*/  PRMT R11, R20, 0x5410, R11 ;  /* 0x00005410140b7816 */ /* 0x000fe2000000000b */
[----:B------:R-:W-:Y:S06]  /*1de0*/  @P0 EXIT ;  /* 0x000000000000094d */ /* 0x000fec0003800000 */
[----:B------:R-:W-:Y:S01]  /*1df0*/  STG.E.128 desc[UR6][R4.64], R8 ;  /* 0x0000000804007986 */ /* 0x000fe2000c101d06 */
[----:B------:R-:W-:Y:S05]  /*1e00*/  EXIT ;  /* 0x000000000000794d */ /* 0x000fea0003800000 */
.L_x_0:
[----:B------:R-:W-:-:S00]  /*1e10*/  BRA `(.L_x_0) ;  /* 0xfffffffc00fc7947 */ /* 0x000fc0000383ffff */
[----:B------:R-:W-:-:S00]  /*1e20*/  NOP ;  /* 0x0000000000007918 */ /* 0x000fc00000000000 */
        /* <DEDUP_REMOVED lines=13> */
.L_x_1:


//--------------------- .nv.global.init           --------------------------
	.section	.nv.global.init,"aw",@progbits
.nv.global.init:
	.type		_$_str,@object
	.size		_$_str,(_$_str_$_2 - _$_str)
_$_str:
        /*0000*/ 	.byte	0x5f, 0x5f, 0x43, 0x55, 0x44, 0x41, 0x5f, 0x46, 0x54, 0x5a, 0x00
	.type		_$_str_$_2,@object
	.size		_$_str_$_2,(.L_1 - _$_str_$_2)
_$_str_$_2:
        /*000b*/ 	.byte	0x5f, 0x5f, 0x43, 0x55, 0x44, 0x41, 0x5f, 0x50, 0x52, 0x45, 0x43, 0x5f, 0x53, 0x51, 0x52, 0x54
        /*001b*/ 	.byte	0x00
.L_1:


//--------------------- .nv.shared.triton_poi_fused__native_batch_norm_legit_no_training_relu_threshold_backward_4 --------------------------
	.section	.nv.shared.triton_poi_fused__native_batch_norm_legit_no_training_relu_threshold_backward_4,"aw",@nobits
	.sectionflags	@""
	.align	16
	.zero		1024


//--------------------- .nv.constant0.triton_poi_fused__native_batch_norm_legit_no_training_relu_threshold_backward_4 --------------------------
	.section	.nv.constant0.triton_poi_fused__native_batch_norm_legit_no_training_relu_threshold_backward_4,"a",@progbits
	.sectionflags	@""
	.align	4
.nv.constant0.triton_poi_fused__native_batch_norm_legit_no_training_relu_threshold_backward_4:
	.zero		592
